//
// Generated by NVIDIA NVVM Compiler
//
// Compiler Build ID: CL-36424714
// Cuda compilation tools, release 13.0, V13.0.88
// Based on NVVM 20.0.0
//

.version 9.0
.target sm_100
.address_size 64

	// .globl	var_kernel
.global .align 4 .b8 precalc_xorwow_matrix[102400];
.global .align 4 .b8 precalc_xorwow_offset_matrix[102400];
.global .align 4 .b8 mrg32k3aM1[2304];
.global .align 4 .b8 mrg32k3aM2[2304];
.global .align 4 .b8 mrg32k3aM1SubSeq[2016];
.global .align 4 .b8 mrg32k3aM2SubSeq[2016];
.global .align 4 .b8 mrg32k3aM1Seq[2304];
.global .align 4 .b8 mrg32k3aM2Seq[2304];
.const .align 8 .b8 __cr_lgamma_table[72];

.visible .entry var_kernel(
	.param .u64 .ptr .align 1 var_kernel_param_0,
	.param .u32 var_kernel_param_1,
	.param .f32 var_kernel_param_2,
	.param .f32 var_kernel_param_3,
	.param .u64 .ptr .align 1 var_kernel_param_4
)
{
	.local .align 8 .b8 	__local_depot0[48];
	.reg .b64 	%SP;
	.reg .b64 	%SPL;
	.reg .pred 	%p<67>;
	.reg .b32 	%r<1212>;
	.reg .b32 	%f<35>;
	.reg .b64 	%rd<30>;

	mov.u64 	%SPL, __local_depot0;
	ld.param.u64 	%rd10, [var_kernel_param_0];
	ld.param.u32 	%r541, [var_kernel_param_1];
	ld.param.f32 	%f1, [var_kernel_param_3];
	ld.param.u64 	%rd11, [var_kernel_param_4];
	mov.u32 	%r542, %ctaid.x;
	mov.u32 	%r543, %ntid.x;
	mov.u32 	%r544, %tid.x;
	mad.lo.s32 	%r1, %r542, %r543, %r544;
	setp.ge.s32 	%p1, %r1, %r541;
	@%p1 bra 	$L__BB0_117;
	add.u64 	%rd1, %SPL, 0;
	cvt.s64.s32 	%rd2, %r1;
	mov.b32 	%r946, -9920396;
	mov.b32 	%r548, -771510409;
	st.local.v2.u32 	[%rd1], {%r548, %r946};
	mov.b32 	%r549, -123459836;
	mov.b32 	%r945, -308902214;
	st.local.v2.u32 	[%rd1+8], {%r945, %r549};
	mov.b32 	%r942, -127593864;
	mov.b32 	%r550, -589760388;
	st.local.v2.u32 	[%rd1+16], {%r550, %r942};
	setp.eq.s32 	%p2, %r1, 0;
	@%p2 bra 	$L__BB0_116;
	mov.b32 	%r929, 0;
	mov.b32 	%r946, -9920396;
	mov.b32 	%r945, -308902214;
	mov.b32 	%r942, -127593864;
	mov.u64 	%rd14, precalc_xorwow_matrix;
	mov.u64 	%rd29, %rd2;
$L__BB0_3:
	mov.u64 	%rd3, %rd29;
	and.b64  	%rd4, %rd3, 3;
	setp.eq.s64 	%p3, %rd4, 0;
	@%p3 bra 	$L__BB0_115;
	mul.wide.u32 	%rd13, %r929, 3200;
	add.s64 	%rd5, %rd14, %rd13;
	mov.b32 	%r942, 0;
	mov.u32 	%r943, %r942;
	mov.u32 	%r944, %r942;
	mov.u32 	%r945, %r942;
	mov.u32 	%r946, %r942;
	mov.u32 	%r935, %r942;
$L__BB0_5:
	mul.wide.u32 	%rd15, %r935, 4;
	add.s64 	%rd16, %rd1, %rd15;
	ld.local.u32 	%r12, [%rd16+4];
	shl.b32 	%r13, %r935, 5;
	mov.b32 	%r941, 0;
$L__BB0_6:
	.pragma "nounroll";
	shr.u32 	%r557, %r12, %r941;
	and.b32  	%r558, %r557, 1;
	setp.eq.b32 	%p4, %r558, 1;
	not.pred 	%p5, %p4;
	add.s32 	%r559, %r13, %r941;
	mul.lo.s32 	%r560, %r559, 5;
	mul.wide.u32 	%rd17, %r560, 4;
	add.s64 	%rd6, %rd5, %rd17;
	@%p5 bra 	$L__BB0_8;
	ld.global.u32 	%r561, [%rd6];
	xor.b32  	%r946, %r946, %r561;
	ld.global.u32 	%r562, [%rd6+4];
	xor.b32  	%r945, %r945, %r562;
	ld.global.u32 	%r563, [%rd6+8];
	xor.b32  	%r944, %r944, %r563;
	ld.global.u32 	%r564, [%rd6+12];
	xor.b32  	%r943, %r943, %r564;
	ld.global.u32 	%r565, [%rd6+16];
	xor.b32  	%r942, %r942, %r565;
$L__BB0_8:
	and.b32  	%r567, %r557, 2;
	setp.eq.s32 	%p6, %r567, 0;
	@%p6 bra 	$L__BB0_10;
	ld.global.u32 	%r568, [%rd6+20];
	xor.b32  	%r946, %r946, %r568;
	ld.global.u32 	%r569, [%rd6+24];
	xor.b32  	%r945, %r945, %r569;
	ld.global.u32 	%r570, [%rd6+28];
	xor.b32  	%r944, %r944, %r570;
	ld.global.u32 	%r571, [%rd6+32];
	xor.b32  	%r943, %r943, %r571;
	ld.global.u32 	%r572, [%rd6+36];
	xor.b32  	%r942, %r942, %r572;
$L__BB0_10:
	and.b32  	%r574, %r557, 4;
	setp.eq.s32 	%p7, %r574, 0;
	@%p7 bra 	$L__BB0_12;
	ld.global.u32 	%r575, [%rd6+40];
	xor.b32  	%r946, %r946, %r575;
	ld.global.u32 	%r576, [%rd6+44];
	xor.b32  	%r945, %r945, %r576;
	ld.global.u32 	%r577, [%rd6+48];
	xor.b32  	%r944, %r944, %r577;
	ld.global.u32 	%r578, [%rd6+52];
	xor.b32  	%r943, %r943, %r578;
	ld.global.u32 	%r579, [%rd6+56];
	xor.b32  	%r942, %r942, %r579;
$L__BB0_12:
	and.b32  	%r581, %r557, 8;
	setp.eq.s32 	%p8, %r581, 0;
	@%p8 bra 	$L__BB0_14;
	ld.global.u32 	%r582, [%rd6+60];
	xor.b32  	%r946, %r946, %r582;
	ld.global.u32 	%r583, [%rd6+64];
	xor.b32  	%r945, %r945, %r583;
	ld.global.u32 	%r584, [%rd6+68];
	xor.b32  	%r944, %r944, %r584;
	ld.global.u32 	%r585, [%rd6+72];
	xor.b32  	%r943, %r943, %r585;
	ld.global.u32 	%r586, [%rd6+76];
	xor.b32  	%r942, %r942, %r586;
$L__BB0_14:
	and.b32  	%r588, %r557, 16;
	setp.eq.s32 	%p9, %r588, 0;
	@%p9 bra 	$L__BB0_16;
	ld.global.u32 	%r589, [%rd6+80];
	xor.b32  	%r946, %r946, %r589;
	ld.global.u32 	%r590, [%rd6+84];
	xor.b32  	%r945, %r945, %r590;
	ld.global.u32 	%r591, [%rd6+88];
	xor.b32  	%r944, %r944, %r591;
	ld.global.u32 	%r592, [%rd6+92];
	xor.b32  	%r943, %r943, %r592;
	ld.global.u32 	%r593, [%rd6+96];
	xor.b32  	%r942, %r942, %r593;
$L__BB0_16:
	and.b32  	%r595, %r557, 32;
	setp.eq.s32 	%p10, %r595, 0;
	@%p10 bra 	$L__BB0_18;
	ld.global.u32 	%r596, [%rd6+100];
	xor.b32  	%r946, %r946, %r596;
	ld.global.u32 	%r597, [%rd6+104];
	xor.b32  	%r945, %r945, %r597;
	ld.global.u32 	%r598, [%rd6+108];
	xor.b32  	%r944, %r944, %r598;
	ld.global.u32 	%r599, [%rd6+112];
	xor.b32  	%r943, %r943, %r599;
	ld.global.u32 	%r600, [%rd6+116];
	xor.b32  	%r942, %r942, %r600;
$L__BB0_18:
	and.b32  	%r602, %r557, 64;
	setp.eq.s32 	%p11, %r602, 0;
	@%p11 bra 	$L__BB0_20;
	ld.global.u32 	%r603, [%rd6+120];
	xor.b32  	%r946, %r946, %r603;
	ld.global.u32 	%r604, [%rd6+124];
	xor.b32  	%r945, %r945, %r604;
	ld.global.u32 	%r605, [%rd6+128];
	xor.b32  	%r944, %r944, %r605;
	ld.global.u32 	%r606, [%rd6+132];
	xor.b32  	%r943, %r943, %r606;
	ld.global.u32 	%r607, [%rd6+136];
	xor.b32  	%r942, %r942, %r607;
$L__BB0_20:
	and.b32  	%r609, %r557, 128;
	setp.eq.s32 	%p12, %r609, 0;
	@%p12 bra 	$L__BB0_22;
	ld.global.u32 	%r610, [%rd6+140];
	xor.b32  	%r946, %r946, %r610;
	ld.global.u32 	%r611, [%rd6+144];
	xor.b32  	%r945, %r945, %r611;
	ld.global.u32 	%r612, [%rd6+148];
	xor.b32  	%r944, %r944, %r612;
	ld.global.u32 	%r613, [%rd6+152];
	xor.b32  	%r943, %r943, %r613;
	ld.global.u32 	%r614, [%rd6+156];
	xor.b32  	%r942, %r942, %r614;
$L__BB0_22:
	and.b32  	%r616, %r557, 256;
	setp.eq.s32 	%p13, %r616, 0;
	@%p13 bra 	$L__BB0_24;
	ld.global.u32 	%r617, [%rd6+160];
	xor.b32  	%r946, %r946, %r617;
	ld.global.u32 	%r618, [%rd6+164];
	xor.b32  	%r945, %r945, %r618;
	ld.global.u32 	%r619, [%rd6+168];
	xor.b32  	%r944, %r944, %r619;
	ld.global.u32 	%r620, [%rd6+172];
	xor.b32  	%r943, %r943, %r620;
	ld.global.u32 	%r621, [%rd6+176];
	xor.b32  	%r942, %r942, %r621;
$L__BB0_24:
	and.b32  	%r623, %r557, 512;
	setp.eq.s32 	%p14, %r623, 0;
	@%p14 bra 	$L__BB0_26;
	ld.global.u32 	%r624, [%rd6+180];
	xor.b32  	%r946, %r946, %r624;
	ld.global.u32 	%r625, [%rd6+184];
	xor.b32  	%r945, %r945, %r625;
	ld.global.u32 	%r626, [%rd6+188];
	xor.b32  	%r944, %r944, %r626;
	ld.global.u32 	%r627, [%rd6+192];
	xor.b32  	%r943, %r943, %r627;
	ld.global.u32 	%r628, [%rd6+196];
	xor.b32  	%r942, %r942, %r628;
$L__BB0_26:
	and.b32  	%r630, %r557, 1024;
	setp.eq.s32 	%p15, %r630, 0;
	@%p15 bra 	$L__BB0_28;
	ld.global.u32 	%r631, [%rd6+200];
	xor.b32  	%r946, %r946, %r631;
	ld.global.u32 	%r632, [%rd6+204];
	xor.b32  	%r945, %r945, %r632;
	ld.global.u32 	%r633, [%rd6+208];
	xor.b32  	%r944, %r944, %r633;
	ld.global.u32 	%r634, [%rd6+212];
	xor.b32  	%r943, %r943, %r634;
	ld.global.u32 	%r635, [%rd6+216];
	xor.b32  	%r942, %r942, %r635;
$L__BB0_28:
	and.b32  	%r637, %r557, 2048;
	setp.eq.s32 	%p16, %r637, 0;
	@%p16 bra 	$L__BB0_30;
	ld.global.u32 	%r638, [%rd6+220];
	xor.b32  	%r946, %r946, %r638;
	ld.global.u32 	%r639, [%rd6+224];
	xor.b32  	%r945, %r945, %r639;
	ld.global.u32 	%r640, [%rd6+228];
	xor.b32  	%r944, %r944, %r640;
	ld.global.u32 	%r641, [%rd6+232];
	xor.b32  	%r943, %r943, %r641;
	ld.global.u32 	%r642, [%rd6+236];
	xor.b32  	%r942, %r942, %r642;
$L__BB0_30:
	and.b32  	%r644, %r557, 4096;
	setp.eq.s32 	%p17, %r644, 0;
	@%p17 bra 	$L__BB0_32;
	ld.global.u32 	%r645, [%rd6+240];
	xor.b32  	%r946, %r946, %r645;
	ld.global.u32 	%r646, [%rd6+244];
	xor.b32  	%r945, %r945, %r646;
	ld.global.u32 	%r647, [%rd6+248];
	xor.b32  	%r944, %r944, %r647;
	ld.global.u32 	%r648, [%rd6+252];
	xor.b32  	%r943, %r943, %r648;
	ld.global.u32 	%r649, [%rd6+256];
	xor.b32  	%r942, %r942, %r649;
$L__BB0_32:
	and.b32  	%r651, %r557, 8192;
	setp.eq.s32 	%p18, %r651, 0;
	@%p18 bra 	$L__BB0_34;
	ld.global.u32 	%r652, [%rd6+260];
	xor.b32  	%r946, %r946, %r652;
	ld.global.u32 	%r653, [%rd6+264];
	xor.b32  	%r945, %r945, %r653;
	ld.global.u32 	%r654, [%rd6+268];
	xor.b32  	%r944, %r944, %r654;
	ld.global.u32 	%r655, [%rd6+272];
	xor.b32  	%r943, %r943, %r655;
	ld.global.u32 	%r656, [%rd6+276];
	xor.b32  	%r942, %r942, %r656;
$L__BB0_34:
	and.b32  	%r658, %r557, 16384;
	setp.eq.s32 	%p19, %r658, 0;
	@%p19 bra 	$L__BB0_36;
	ld.global.u32 	%r659, [%rd6+280];
	xor.b32  	%r946, %r946, %r659;
	ld.global.u32 	%r660, [%rd6+284];
	xor.b32  	%r945, %r945, %r660;
	ld.global.u32 	%r661, [%rd6+288];
	xor.b32  	%r944, %r944, %r661;
	ld.global.u32 	%r662, [%rd6+292];
	xor.b32  	%r943, %r943, %r662;
	ld.global.u32 	%r663, [%rd6+296];
	xor.b32  	%r942, %r942, %r663;
$L__BB0_36:
	and.b32  	%r665, %r557, 32768;
	setp.eq.s32 	%p20, %r665, 0;
	@%p20 bra 	$L__BB0_38;
	ld.global.u32 	%r666, [%rd6+300];
	xor.b32  	%r946, %r946, %r666;
	ld.global.u32 	%r667, [%rd6+304];
	xor.b32  	%r945, %r945, %r667;
	ld.global.u32 	%r668, [%rd6+308];
	xor.b32  	%r944, %r944, %r668;
	ld.global.u32 	%r669, [%rd6+312];
	xor.b32  	%r943, %r943, %r669;
	ld.global.u32 	%r670, [%rd6+316];
	xor.b32  	%r942, %r942, %r670;
$L__BB0_38:
	add.s32 	%r941, %r941, 16;
	setp.ne.s32 	%p21, %r941, 32;
	@%p21 bra 	$L__BB0_6;
	mad.lo.s32 	%r671, %r935, -31, %r13;
	add.s32 	%r935, %r671, 1;
	setp.ne.s32 	%p22, %r935, 5;
	@%p22 bra 	$L__BB0_5;
	st.local.u32 	[%rd1+4], %r946;
	st.local.v2.u32 	[%rd1+8], {%r945, %r944};
	st.local.v2.u32 	[%rd1+16], {%r943, %r942};
	setp.eq.s64 	%p23, %rd4, 1;
	@%p23 bra 	$L__BB0_115;
	mov.b32 	%r942, 0;
	mov.u32 	%r1035, %r942;
	mov.u32 	%r1036, %r942;
	mov.u32 	%r945, %r942;
	mov.u32 	%r946, %r942;
	mov.u32 	%r1027, %r942;
$L__BB0_42:
	mul.wide.u32 	%rd18, %r1027, 4;
	add.s64 	%rd19, %rd1, %rd18;
	ld.local.u32 	%r188, [%rd19+4];
	shl.b32 	%r189, %r1027, 5;
	mov.b32 	%r1033, 0;
$L__BB0_43:
	.pragma "nounroll";
	shr.u32 	%r674, %r188, %r1033;
	and.b32  	%r675, %r674, 1;
	setp.eq.b32 	%p24, %r675, 1;
	not.pred 	%p25, %p24;
	add.s32 	%r676, %r189, %r1033;
	mul.lo.s32 	%r677, %r676, 5;
	mul.wide.u32 	%rd20, %r677, 4;
	add.s64 	%rd7, %rd5, %rd20;
	@%p25 bra 	$L__BB0_45;
	ld.global.u32 	%r678, [%rd7];
	xor.b32  	%r946, %r946, %r678;
	ld.global.u32 	%r679, [%rd7+4];
	xor.b32  	%r945, %r945, %r679;
	ld.global.u32 	%r680, [%rd7+8];
	xor.b32  	%r1036, %r1036, %r680;
	ld.global.u32 	%r681, [%rd7+12];
	xor.b32  	%r1035, %r1035, %r681;
	ld.global.u32 	%r682, [%rd7+16];
	xor.b32  	%r942, %r942, %r682;
$L__BB0_45:
	and.b32  	%r684, %r674, 2;
	setp.eq.s32 	%p26, %r684, 0;
	@%p26 bra 	$L__BB0_47;
	ld.global.u32 	%r685, [%rd7+20];
	xor.b32  	%r946, %r946, %r685;
	ld.global.u32 	%r686, [%rd7+24];
	xor.b32  	%r945, %r945, %r686;
	ld.global.u32 	%r687, [%rd7+28];
	xor.b32  	%r1036, %r1036, %r687;
	ld.global.u32 	%r688, [%rd7+32];
	xor.b32  	%r1035, %r1035, %r688;
	ld.global.u32 	%r689, [%rd7+36];
	xor.b32  	%r942, %r942, %r689;
$L__BB0_47:
	and.b32  	%r691, %r674, 4;
	setp.eq.s32 	%p27, %r691, 0;
	@%p27 bra 	$L__BB0_49;
	ld.global.u32 	%r692, [%rd7+40];
	xor.b32  	%r946, %r946, %r692;
	ld.global.u32 	%r693, [%rd7+44];
	xor.b32  	%r945, %r945, %r693;
	ld.global.u32 	%r694, [%rd7+48];
	xor.b32  	%r1036, %r1036, %r694;
	ld.global.u32 	%r695, [%rd7+52];
	xor.b32  	%r1035, %r1035, %r695;
	ld.global.u32 	%r696, [%rd7+56];
	xor.b32  	%r942, %r942, %r696;
$L__BB0_49:
	and.b32  	%r698, %r674, 8;
	setp.eq.s32 	%p28, %r698, 0;
	@%p28 bra 	$L__BB0_51;
	ld.global.u32 	%r699, [%rd7+60];
	xor.b32  	%r946, %r946, %r699;
	ld.global.u32 	%r700, [%rd7+64];
	xor.b32  	%r945, %r945, %r700;
	ld.global.u32 	%r701, [%rd7+68];
	xor.b32  	%r1036, %r1036, %r701;
	ld.global.u32 	%r702, [%rd7+72];
	xor.b32  	%r1035, %r1035, %r702;
	ld.global.u32 	%r703, [%rd7+76];
	xor.b32  	%r942, %r942, %r703;
$L__BB0_51:
	and.b32  	%r705, %r674, 16;
	setp.eq.s32 	%p29, %r705, 0;
	@%p29 bra 	$L__BB0_53;
	ld.global.u32 	%r706, [%rd7+80];
	xor.b32  	%r946, %r946, %r706;
	ld.global.u32 	%r707, [%rd7+84];
	xor.b32  	%r945, %r945, %r707;
	ld.global.u32 	%r708, [%rd7+88];
	xor.b32  	%r1036, %r1036, %r708;
	ld.global.u32 	%r709, [%rd7+92];
	xor.b32  	%r1035, %r1035, %r709;
	ld.global.u32 	%r710, [%rd7+96];
	xor.b32  	%r942, %r942, %r710;
$L__BB0_53:
	and.b32  	%r712, %r674, 32;
	setp.eq.s32 	%p30, %r712, 0;
	@%p30 bra 	$L__BB0_55;
	ld.global.u32 	%r713, [%rd7+100];
	xor.b32  	%r946, %r946, %r713;
	ld.global.u32 	%r714, [%rd7+104];
	xor.b32  	%r945, %r945, %r714;
	ld.global.u32 	%r715, [%rd7+108];
	xor.b32  	%r1036, %r1036, %r715;
	ld.global.u32 	%r716, [%rd7+112];
	xor.b32  	%r1035, %r1035, %r716;
	ld.global.u32 	%r717, [%rd7+116];
	xor.b32  	%r942, %r942, %r717;
$L__BB0_55:
	and.b32  	%r719, %r674, 64;
	setp.eq.s32 	%p31, %r719, 0;
	@%p31 bra 	$L__BB0_57;
	ld.global.u32 	%r720, [%rd7+120];
	xor.b32  	%r946, %r946, %r720;
	ld.global.u32 	%r721, [%rd7+124];
	xor.b32  	%r945, %r945, %r721;
	ld.global.u32 	%r722, [%rd7+128];
	xor.b32  	%r1036, %r1036, %r722;
	ld.global.u32 	%r723, [%rd7+132];
	xor.b32  	%r1035, %r1035, %r723;
	ld.global.u32 	%r724, [%rd7+136];
	xor.b32  	%r942, %r942, %r724;
$L__BB0_57:
	and.b32  	%r726, %r674, 128;
	setp.eq.s32 	%p32, %r726, 0;
	@%p32 bra 	$L__BB0_59;
	ld.global.u32 	%r727, [%rd7+140];
	xor.b32  	%r946, %r946, %r727;
	ld.global.u32 	%r728, [%rd7+144];
	xor.b32  	%r945, %r945, %r728;
	ld.global.u32 	%r729, [%rd7+148];
	xor.b32  	%r1036, %r1036, %r729;
	ld.global.u32 	%r730, [%rd7+152];
	xor.b32  	%r1035, %r1035, %r730;
	ld.global.u32 	%r731, [%rd7+156];
	xor.b32  	%r942, %r942, %r731;
$L__BB0_59:
	and.b32  	%r733, %r674, 256;
	setp.eq.s32 	%p33, %r733, 0;
	@%p33 bra 	$L__BB0_61;
	ld.global.u32 	%r734, [%rd7+160];
	xor.b32  	%r946, %r946, %r734;
	ld.global.u32 	%r735, [%rd7+164];
	xor.b32  	%r945, %r945, %r735;
	ld.global.u32 	%r736, [%rd7+168];
	xor.b32  	%r1036, %r1036, %r736;
	ld.global.u32 	%r737, [%rd7+172];
	xor.b32  	%r1035, %r1035, %r737;
	ld.global.u32 	%r738, [%rd7+176];
	xor.b32  	%r942, %r942, %r738;
$L__BB0_61:
	and.b32  	%r740, %r674, 512;
	setp.eq.s32 	%p34, %r740, 0;
	@%p34 bra 	$L__BB0_63;
	ld.global.u32 	%r741, [%rd7+180];
	xor.b32  	%r946, %r946, %r741;
	ld.global.u32 	%r742, [%rd7+184];
	xor.b32  	%r945, %r945, %r742;
	ld.global.u32 	%r743, [%rd7+188];
	xor.b32  	%r1036, %r1036, %r743;
	ld.global.u32 	%r744, [%rd7+192];
	xor.b32  	%r1035, %r1035, %r744;
	ld.global.u32 	%r745, [%rd7+196];
	xor.b32  	%r942, %r942, %r745;
$L__BB0_63:
	and.b32  	%r747, %r674, 1024;
	setp.eq.s32 	%p35, %r747, 0;
	@%p35 bra 	$L__BB0_65;
	ld.global.u32 	%r748, [%rd7+200];
	xor.b32  	%r946, %r946, %r748;
	ld.global.u32 	%r749, [%rd7+204];
	xor.b32  	%r945, %r945, %r749;
	ld.global.u32 	%r750, [%rd7+208];
	xor.b32  	%r1036, %r1036, %r750;
	ld.global.u32 	%r751, [%rd7+212];
	xor.b32  	%r1035, %r1035, %r751;
	ld.global.u32 	%r752, [%rd7+216];
	xor.b32  	%r942, %r942, %r752;
$L__BB0_65:
	and.b32  	%r754, %r674, 2048;
	setp.eq.s32 	%p36, %r754, 0;
	@%p36 bra 	$L__BB0_67;
	ld.global.u32 	%r755, [%rd7+220];
	xor.b32  	%r946, %r946, %r755;
	ld.global.u32 	%r756, [%rd7+224];
	xor.b32  	%r945, %r945, %r756;
	ld.global.u32 	%r757, [%rd7+228];
	xor.b32  	%r1036, %r1036, %r757;
	ld.global.u32 	%r758, [%rd7+232];
	xor.b32  	%r1035, %r1035, %r758;
	ld.global.u32 	%r759, [%rd7+236];
	xor.b32  	%r942, %r942, %r759;
$L__BB0_67:
	and.b32  	%r761, %r674, 4096;
	setp.eq.s32 	%p37, %r761, 0;
	@%p37 bra 	$L__BB0_69;
	ld.global.u32 	%r762, [%rd7+240];
	xor.b32  	%r946, %r946, %r762;
	ld.global.u32 	%r763, [%rd7+244];
	xor.b32  	%r945, %r945, %r763;
	ld.global.u32 	%r764, [%rd7+248];
	xor.b32  	%r1036, %r1036, %r764;
	ld.global.u32 	%r765, [%rd7+252];
	xor.b32  	%r1035, %r1035, %r765;
	ld.global.u32 	%r766, [%rd7+256];
	xor.b32  	%r942, %r942, %r766;
$L__BB0_69:
	and.b32  	%r768, %r674, 8192;
	setp.eq.s32 	%p38, %r768, 0;
	@%p38 bra 	$L__BB0_71;
	ld.global.u32 	%r769, [%rd7+260];
	xor.b32  	%r946, %r946, %r769;
	ld.global.u32 	%r770, [%rd7+264];
	xor.b32  	%r945, %r945, %r770;
	ld.global.u32 	%r771, [%rd7+268];
	xor.b32  	%r1036, %r1036, %r771;
	ld.global.u32 	%r772, [%rd7+272];
	xor.b32  	%r1035, %r1035, %r772;
	ld.global.u32 	%r773, [%rd7+276];
	xor.b32  	%r942, %r942, %r773;
$L__BB0_71:
	and.b32  	%r775, %r674, 16384;
	setp.eq.s32 	%p39, %r775, 0;
	@%p39 bra 	$L__BB0_73;
	ld.global.u32 	%r776, [%rd7+280];
	xor.b32  	%r946, %r946, %r776;
	ld.global.u32 	%r777, [%rd7+284];
	xor.b32  	%r945, %r945, %r777;
	ld.global.u32 	%r778, [%rd7+288];
	xor.b32  	%r1036, %r1036, %r778;
	ld.global.u32 	%r779, [%rd7+292];
	xor.b32  	%r1035, %r1035, %r779;
	ld.global.u32 	%r780, [%rd7+296];
	xor.b32  	%r942, %r942, %r780;
$L__BB0_73:
	and.b32  	%r782, %r674, 32768;
	setp.eq.s32 	%p40, %r782, 0;
	@%p40 bra 	$L__BB0_75;
	ld.global.u32 	%r783, [%rd7+300];
	xor.b32  	%r946, %r946, %r783;
	ld.global.u32 	%r784, [%rd7+304];
	xor.b32  	%r945, %r945, %r784;
	ld.global.u32 	%r785, [%rd7+308];
	xor.b32  	%r1036, %r1036, %r785;
	ld.global.u32 	%r786, [%rd7+312];
	xor.b32  	%r1035, %r1035, %r786;
	ld.global.u32 	%r787, [%rd7+316];
	xor.b32  	%r942, %r942, %r787;
$L__BB0_75:
	add.s32 	%r1033, %r1033, 16;
	setp.ne.s32 	%p41, %r1033, 32;
	@%p41 bra 	$L__BB0_43;
	mad.lo.s32 	%r788, %r1027, -31, %r189;
	add.s32 	%r1027, %r788, 1;
	setp.ne.s32 	%p42, %r1027, 5;
	@%p42 bra 	$L__BB0_42;
	st.local.u32 	[%rd1+4], %r946;
	st.local.v2.u32 	[%rd1+8], {%r945, %r1036};
	st.local.v2.u32 	[%rd1+16], {%r1035, %r942};
	setp.ne.s64 	%p43, %rd4, 3;
	@%p43 bra 	$L__BB0_115;
	mov.b32 	%r942, 0;
	mov.u32 	%r1127, %r942;
	mov.u32 	%r1128, %r942;
	mov.u32 	%r945, %r942;
	mov.u32 	%r946, %r942;
	mov.u32 	%r1119, %r942;
$L__BB0_79:
	mul.wide.u32 	%rd21, %r1119, 4;
	add.s64 	%rd22, %rd1, %rd21;
	ld.local.u32 	%r364, [%rd22+4];
	shl.b32 	%r365, %r1119, 5;
	mov.b32 	%r1125, 0;
$L__BB0_80:
	.pragma "nounroll";
	shr.u32 	%r791, %r364, %r1125;
	and.b32  	%r792, %r791, 1;
	setp.eq.b32 	%p44, %r792, 1;
	not.pred 	%p45, %p44;
	add.s32 	%r793, %r365, %r1125;
	mul.lo.s32 	%r794, %r793, 5;
	mul.wide.u32 	%rd23, %r794, 4;
	add.s64 	%rd8, %rd5, %rd23;
	@%p45 bra 	$L__BB0_82;
	ld.global.u32 	%r795, [%rd8];
	xor.b32  	%r946, %r946, %r795;
	ld.global.u32 	%r796, [%rd8+4];
	xor.b32  	%r945, %r945, %r796;
	ld.global.u32 	%r797, [%rd8+8];
	xor.b32  	%r1128, %r1128, %r797;
	ld.global.u32 	%r798, [%rd8+12];
	xor.b32  	%r1127, %r1127, %r798;
	ld.global.u32 	%r799, [%rd8+16];
	xor.b32  	%r942, %r942, %r799;
$L__BB0_82:
	and.b32  	%r801, %r791, 2;
	setp.eq.s32 	%p46, %r801, 0;
	@%p46 bra 	$L__BB0_84;
	ld.global.u32 	%r802, [%rd8+20];
	xor.b32  	%r946, %r946, %r802;
	ld.global.u32 	%r803, [%rd8+24];
	xor.b32  	%r945, %r945, %r803;
	ld.global.u32 	%r804, [%rd8+28];
	xor.b32  	%r1128, %r1128, %r804;
	ld.global.u32 	%r805, [%rd8+32];
	xor.b32  	%r1127, %r1127, %r805;
	ld.global.u32 	%r806, [%rd8+36];
	xor.b32  	%r942, %r942, %r806;
$L__BB0_84:
	and.b32  	%r808, %r791, 4;
	setp.eq.s32 	%p47, %r808, 0;
	@%p47 bra 	$L__BB0_86;
	ld.global.u32 	%r809, [%rd8+40];
	xor.b32  	%r946, %r946, %r809;
	ld.global.u32 	%r810, [%rd8+44];
	xor.b32  	%r945, %r945, %r810;
	ld.global.u32 	%r811, [%rd8+48];
	xor.b32  	%r1128, %r1128, %r811;
	ld.global.u32 	%r812, [%rd8+52];
	xor.b32  	%r1127, %r1127, %r812;
	ld.global.u32 	%r813, [%rd8+56];
	xor.b32  	%r942, %r942, %r813;
$L__BB0_86:
	and.b32  	%r815, %r791, 8;
	setp.eq.s32 	%p48, %r815, 0;
	@%p48 bra 	$L__BB0_88;
	ld.global.u32 	%r816, [%rd8+60];
	xor.b32  	%r946, %r946, %r816;
	ld.global.u32 	%r817, [%rd8+64];
	xor.b32  	%r945, %r945, %r817;
	ld.global.u32 	%r818, [%rd8+68];
	xor.b32  	%r1128, %r1128, %r818;
	ld.global.u32 	%r819, [%rd8+72];
	xor.b32  	%r1127, %r1127, %r819;
	ld.global.u32 	%r820, [%rd8+76];
	xor.b32  	%r942, %r942, %r820;
$L__BB0_88:
	and.b32  	%r822, %r791, 16;
	setp.eq.s32 	%p49, %r822, 0;
	@%p49 bra 	$L__BB0_90;
	ld.global.u32 	%r823, [%rd8+80];
	xor.b32  	%r946, %r946, %r823;
	ld.global.u32 	%r824, [%rd8+84];
	xor.b32  	%r945, %r945, %r824;
	ld.global.u32 	%r825, [%rd8+88];
	xor.b32  	%r1128, %r1128, %r825;
	ld.global.u32 	%r826, [%rd8+92];
	xor.b32  	%r1127, %r1127, %r826;
	ld.global.u32 	%r827, [%rd8+96];
	xor.b32  	%r942, %r942, %r827;
$L__BB0_90:
	and.b32  	%r829, %r791, 32;
	setp.eq.s32 	%p50, %r829, 0;
	@%p50 bra 	$L__BB0_92;
	ld.global.u32 	%r830, [%rd8+100];
	xor.b32  	%r946, %r946, %r830;
	ld.global.u32 	%r831, [%rd8+104];
	xor.b32  	%r945, %r945, %r831;
	ld.global.u32 	%r832, [%rd8+108];
	xor.b32  	%r1128, %r1128, %r832;
	ld.global.u32 	%r833, [%rd8+112];
	xor.b32  	%r1127, %r1127, %r833;
	ld.global.u32 	%r834, [%rd8+116];
	xor.b32  	%r942, %r942, %r834;
$L__BB0_92:
	and.b32  	%r836, %r791, 64;
	setp.eq.s32 	%p51, %r836, 0;
	@%p51 bra 	$L__BB0_94;
	ld.global.u32 	%r837, [%rd8+120];
	xor.b32  	%r946, %r946, %r837;
	ld.global.u32 	%r838, [%rd8+124];
	xor.b32  	%r945, %r945, %r838;
	ld.global.u32 	%r839, [%rd8+128];
	xor.b32  	%r1128, %r1128, %r839;
	ld.global.u32 	%r840, [%rd8+132];
	xor.b32  	%r1127, %r1127, %r840;
	ld.global.u32 	%r841, [%rd8+136];
	xor.b32  	%r942, %r942, %r841;
$L__BB0_94:
	and.b32  	%r843, %r791, 128;
	setp.eq.s32 	%p52, %r843, 0;
	@%p52 bra 	$L__BB0_96;
	ld.global.u32 	%r844, [%rd8+140];
	xor.b32  	%r946, %r946, %r844;
	ld.global.u32 	%r845, [%rd8+144];
	xor.b32  	%r945, %r945, %r845;
	ld.global.u32 	%r846, [%rd8+148];
	xor.b32  	%r1128, %r1128, %r846;
	ld.global.u32 	%r847, [%rd8+152];
	xor.b32  	%r1127, %r1127, %r847;
	ld.global.u32 	%r848, [%rd8+156];
	xor.b32  	%r942, %r942, %r848;
$L__BB0_96:
	and.b32  	%r850, %r791, 256;
	setp.eq.s32 	%p53, %r850, 0;
	@%p53 bra 	$L__BB0_98;
	ld.global.u32 	%r851, [%rd8+160];
	xor.b32  	%r946, %r946, %r851;
	ld.global.u32 	%r852, [%rd8+164];
	xor.b32  	%r945, %r945, %r852;
	ld.global.u32 	%r853, [%rd8+168];
	xor.b32  	%r1128, %r1128, %r853;
	ld.global.u32 	%r854, [%rd8+172];
	xor.b32  	%r1127, %r1127, %r854;
	ld.global.u32 	%r855, [%rd8+176];
	xor.b32  	%r942, %r942, %r855;
$L__BB0_98:
	and.b32  	%r857, %r791, 512;
	setp.eq.s32 	%p54, %r857, 0;
	@%p54 bra 	$L__BB0_100;
	ld.global.u32 	%r858, [%rd8+180];
	xor.b32  	%r946, %r946, %r858;
	ld.global.u32 	%r859, [%rd8+184];
	xor.b32  	%r945, %r945, %r859;
	ld.global.u32 	%r860, [%rd8+188];
	xor.b32  	%r1128, %r1128, %r860;
	ld.global.u32 	%r861, [%rd8+192];
	xor.b32  	%r1127, %r1127, %r861;
	ld.global.u32 	%r862, [%rd8+196];
	xor.b32  	%r942, %r942, %r862;
$L__BB0_100:
	and.b32  	%r864, %r791, 1024;
	setp.eq.s32 	%p55, %r864, 0;
	@%p55 bra 	$L__BB0_102;
	ld.global.u32 	%r865, [%rd8+200];
	xor.b32  	%r946, %r946, %r865;
	ld.global.u32 	%r866, [%rd8+204];
	xor.b32  	%r945, %r945, %r866;
	ld.global.u32 	%r867, [%rd8+208];
	xor.b32  	%r1128, %r1128, %r867;
	ld.global.u32 	%r868, [%rd8+212];
	xor.b32  	%r1127, %r1127, %r868;
	ld.global.u32 	%r869, [%rd8+216];
	xor.b32  	%r942, %r942, %r869;
$L__BB0_102:
	and.b32  	%r871, %r791, 2048;
	setp.eq.s32 	%p56, %r871, 0;
	@%p56 bra 	$L__BB0_104;
	ld.global.u32 	%r872, [%rd8+220];
	xor.b32  	%r946, %r946, %r872;
	ld.global.u32 	%r873, [%rd8+224];
	xor.b32  	%r945, %r945, %r873;
	ld.global.u32 	%r874, [%rd8+228];
	xor.b32  	%r1128, %r1128, %r874;
	ld.global.u32 	%r875, [%rd8+232];
	xor.b32  	%r1127, %r1127, %r875;
	ld.global.u32 	%r876, [%rd8+236];
	xor.b32  	%r942, %r942, %r876;
$L__BB0_104:
	and.b32  	%r878, %r791, 4096;
	setp.eq.s32 	%p57, %r878, 0;
	@%p57 bra 	$L__BB0_106;
	ld.global.u32 	%r879, [%rd8+240];
	xor.b32  	%r946, %r946, %r879;
	ld.global.u32 	%r880, [%rd8+244];
	xor.b32  	%r945, %r945, %r880;
	ld.global.u32 	%r881, [%rd8+248];
	xor.b32  	%r1128, %r1128, %r881;
	ld.global.u32 	%r882, [%rd8+252];
	xor.b32  	%r1127, %r1127, %r882;
	ld.global.u32 	%r883, [%rd8+256];
	xor.b32  	%r942, %r942, %r883;
$L__BB0_106:
	and.b32  	%r885, %r791, 8192;
	setp.eq.s32 	%p58, %r885, 0;
	@%p58 bra 	$L__BB0_108;
	ld.global.u32 	%r886, [%rd8+260];
	xor.b32  	%r946, %r946, %r886;
	ld.global.u32 	%r887, [%rd8+264];
	xor.b32  	%r945, %r945, %r887;
	ld.global.u32 	%r888, [%rd8+268];
	xor.b32  	%r1128, %r1128, %r888;
	ld.global.u32 	%r889, [%rd8+272];
	xor.b32  	%r1127, %r1127, %r889;
	ld.global.u32 	%r890, [%rd8+276];
	xor.b32  	%r942, %r942, %r890;
$L__BB0_108:
	and.b32  	%r892, %r791, 16384;
	setp.eq.s32 	%p59, %r892, 0;
	@%p59 bra 	$L__BB0_110;
	ld.global.u32 	%r893, [%rd8+280];
	xor.b32  	%r946, %r946, %r893;
	ld.global.u32 	%r894, [%rd8+284];
	xor.b32  	%r945, %r945, %r894;
	ld.global.u32 	%r895, [%rd8+288];
	xor.b32  	%r1128, %r1128, %r895;
	ld.global.u32 	%r896, [%rd8+292];
	xor.b32  	%r1127, %r1127, %r896;
	ld.global.u32 	%r897, [%rd8+296];
	xor.b32  	%r942, %r942, %r897;
$L__BB0_110:
	and.b32  	%r899, %r791, 32768;
	setp.eq.s32 	%p60, %r899, 0;
	@%p60 bra 	$L__BB0_112;
	ld.global.u32 	%r900, [%rd8+300];
	xor.b32  	%r946, %r946, %r900;
	ld.global.u32 	%r901, [%rd8+304];
	xor.b32  	%r945, %r945, %r901;
	ld.global.u32 	%r902, [%rd8+308];
	xor.b32  	%r1128, %r1128, %r902;
	ld.global.u32 	%r903, [%rd8+312];
	xor.b32  	%r1127, %r1127, %r903;
	ld.global.u32 	%r904, [%rd8+316];
	xor.b32  	%r942, %r942, %r904;
$L__BB0_112:
	add.s32 	%r1125, %r1125, 16;
	setp.ne.s32 	%p61, %r1125, 32;
	@%p61 bra 	$L__BB0_80;
	mad.lo.s32 	%r905, %r1119, -31, %r365;
	add.s32 	%r1119, %r905, 1;
	setp.ne.s32 	%p62, %r1119, 5;
	@%p62 bra 	$L__BB0_79;
	st.local.u32 	[%rd1+4], %r946;
	st.local.v2.u32 	[%rd1+8], {%r945, %r1128};
	st.local.v2.u32 	[%rd1+16], {%r1127, %r942};
$L__BB0_115:
	shr.u64 	%rd29, %rd3, 2;
	add.s32 	%r929, %r929, 1;
	setp.gt.u64 	%p63, %rd3, 3;
	@%p63 bra 	$L__BB0_3;
$L__BB0_116:
	shr.u32 	%r906, %r946, 2;
	xor.b32  	%r907, %r906, %r946;
	shl.b32 	%r908, %r942, 4;
	shl.b32 	%r909, %r907, 1;
	xor.b32  	%r910, %r909, %r908;
	xor.b32  	%r911, %r910, %r907;
	xor.b32  	%r912, %r911, %r942;
	add.s32 	%r913, %r912, -771147972;
	shr.u32 	%r914, %r945, 2;
	xor.b32  	%r915, %r914, %r945;
	shl.b32 	%r916, %r912, 4;
	shl.b32 	%r917, %r915, 1;
	xor.b32  	%r918, %r917, %r916;
	xor.b32  	%r919, %r918, %r915;
	xor.b32  	%r920, %r919, %r912;
	add.s32 	%r921, %r920, -770785535;
	cvt.rn.f32.u32 	%f2, %r913;
	fma.rn.f32 	%f3, %f2, 0f2F800000, 0f2F000000;
	cvt.rn.f32.u32 	%f4, %r921;
	fma.rn.f32 	%f5, %f4, 0f30C90FDB, 0f30490FDB;
	setp.lt.f32 	%p64, %f3, 0f00800000;
	mul.f32 	%f6, %f3, 0f4B000000;
	selp.f32 	%f7, %f6, %f3, %p64;
	selp.f32 	%f8, 0fC1B80000, 0f00000000, %p64;
	mov.b32 	%r922, %f7;
	add.s32 	%r923, %r922, -1059760811;
	and.b32  	%r924, %r923, -8388608;
	sub.s32 	%r925, %r922, %r924;
	mov.b32 	%f9, %r925;
	cvt.rn.f32.s32 	%f10, %r924;
	fma.rn.f32 	%f11, %f10, 0f34000000, %f8;
	add.f32 	%f12, %f9, 0fBF800000;
	fma.rn.f32 	%f13, %f12, 0fBE055027, 0f3E1039F6;
	fma.rn.f32 	%f14, %f13, %f12, 0fBDF8CDCC;
	fma.rn.f32 	%f15, %f14, %f12, 0f3E0F2955;
	fma.rn.f32 	%f16, %f15, %f12, 0fBE2AD8B9;
	fma.rn.f32 	%f17, %f16, %f12, 0f3E4CED0B;
	fma.rn.f32 	%f18, %f17, %f12, 0fBE7FFF22;
	fma.rn.f32 	%f19, %f18, %f12, 0f3EAAAA78;
	fma.rn.f32 	%f20, %f19, %f12, 0fBF000000;
	mul.f32 	%f21, %f12, %f20;
	fma.rn.f32 	%f22, %f21, %f12, %f12;
	fma.rn.f32 	%f23, %f11, 0f3F317218, %f22;
	setp.gt.u32 	%p65, %r922, 2139095039;
	fma.rn.f32 	%f24, %f7, 0f7F800000, 0f7F800000;
	selp.f32 	%f25, %f24, %f23, %p65;
	setp.eq.f32 	%p66, %f7, 0f00000000;
	mul.f32 	%f26, %f25, 0fC0000000;
	selp.f32 	%f27, 0f7F800000, %f26, %p66;
	sqrt.rn.f32 	%f28, %f27;
	sin.approx.f32 	%f29, %f5;
	mul.f32 	%f30, %f28, %f29;
	cvta.to.global.u64 	%rd24, %rd10;
	shl.b64 	%rd25, %rd2, 2;
	add.s64 	%rd26, %rd24, %rd25;
	ld.global.f32 	%f31, [%rd26];
	fma.rn.f32 	%f32, %f30, 0f3C23D70A, 0f3F800000;
	mul.f32 	%f33, %f31, %f32;
	sub.f32 	%f34, %f1, %f33;
	cvta.to.global.u64 	%rd27, %rd11;
	add.s64 	%rd28, %rd27, %rd25;
	st.global.f32 	[%rd28], %f34;
$L__BB0_117:
	ret;

}


// ===== COMPILED SASS (sm_100) =====

	.target	sm_100

	.elftype	@"ET_EXEC"


//--------------------- .note.nv.tkinfo           --------------------------
	.section	.note.nv.tkinfo,"",@"SHT_NOTE"
	.sectionflags	@"SHF_NOTE_NV_TKINFO"
	.tkinfo
        /*0018*/ 	.word	0x00000002
        /*0030*/ 	.string	""
        /*0030*/ 	.string	"ptxas"
        /*0030*/ 	.string	"Cuda compilation tools, release 13.0, V13.0.88"
        /*0030*/ 	.string	"Build cuda_13.0.r13.0/compiler.36424714_0"
        /*0030*/ 	.string	"-arch sm_100 -m 64 "



//--------------------- .note.nv.cuinfo           --------------------------
	.section	.note.nv.cuinfo,"",@"SHT_NOTE"
	.sectionflags	@"SHF_NOTE_NV_CUINFO"
        /*0018*/ 	.short	0x0002
        /*001a*/ 	.short	0x0064
        /*001c*/ 	.short	0x0082
	.zero		2


//--------------------- .nv.info                  --------------------------
	.section	.nv.info,"",@"SHT_CUDA_INFO"
	.align	4


	//----- nvinfo : EIATTR_REGCOUNT
	.align		4
        /*0000*/ 	.byte	0x04, 0x2f
        /*0002*/ 	.short	(.L_10 - .L_9)
	.align		4
.L_9:
        /*0004*/ 	.word	index@(var_kernel)
        /*0008*/ 	.word	0x00000020


	//----- nvinfo : EIATTR_FRAME_SIZE
	.align		4
.L_10:
        /*000c*/ 	.byte	0x04, 0x11
        /*000e*/ 	.short	(.L_12 - .L_11)
	.align		4
.L_11:
        /*0010*/ 	.word	index@($__internal_0_$__cuda_sm20_sqrt_rn_f32_slowpath)
        /*0014*/ 	.word	0x00000030


	//----- nvinfo : EIATTR_FRAME_SIZE
	.align		4
.L_12:
        /*0018*/ 	.byte	0x04, 0x11
        /*001a*/ 	.short	(.L_14 - .L_13)
	.align		4
.L_13:
        /*001c*/ 	.word	index@(var_kernel)
        /*0020*/ 	.word	0x00000030


	//----- nvinfo : EIATTR_MIN_STACK_SIZE
	.align		4
.L_14:
        /*0024*/ 	.byte	0x04, 0x12
        /*0026*/ 	.short	(.L_16 - .L_15)
	.align		4
.L_15:
        /*0028*/ 	.word	index@(var_kernel)
        /*002c*/ 	.word	0x00000030
.L_16:


//--------------------- .nv.compat                --------------------------
	.section	.nv.compat,"",@"SHT_CUDA_COMPAT_INFO"
	.align	4
        /*0000*/ 	.byte	0x02, 0x09, 0x00, 0x00, 0x02, 0x02, 0x01, 0x00, 0x02, 0x05, 0x05, 0x00, 0x03, 0x07, 0x01, 0x01
        /*0010*/ 	.byte	0x02, 0x03, 0x00, 0x00, 0x02, 0x06, 0x01, 0x00, 0x04, 0x0b, 0x08, 0x00, 0x01, 0x00, 0x00, 0x00
        /*0020*/ 	.byte	0x00, 0x00, 0x00, 0x00


//--------------------- .nv.info.var_kernel       --------------------------
	.section	.nv.info.var_kernel,"",@"SHT_CUDA_INFO"
	.sectionflags	@""
	.align	4


	//----- nvinfo : EIATTR_CUDA_API_VERSION
	.align		4
        /*0000*/ 	.byte	0x04, 0x37
        /*0002*/ 	.short	(.L_18 - .L_17)
.L_17:
        /*0004*/ 	.word	0x00000082


	//----- nvinfo : EIATTR_KPARAM_INFO
	.align		4
.L_18:
        /*0008*/ 	.byte	0x04, 0x17
        /*000a*/ 	.short	(.L_20 - .L_19)
.L_19:
        /*000c*/ 	.word	0x00000000
        /*0010*/ 	.short	0x0004
        /*0012*/ 	.short	0x0018
        /*0014*/ 	.byte	0x00, 0xf5, 0x21, 0x00


	//----- nvinfo : EIATTR_KPARAM_INFO
	.align		4
.L_20:
        /*0018*/ 	.byte	0x04, 0x17
        /*001a*/ 	.short	(.L_22 - .L_21)
.L_21:
        /*001c*/ 	.word	0x00000000
        /*0020*/ 	.short	0x0003
        /*0022*/ 	.short	0x0010
        /*0024*/ 	.byte	0x00, 0xf0, 0x11, 0x00


	//----- nvinfo : EIATTR_KPARAM_INFO
	.align		4
.L_22:
        /*0028*/ 	.byte	0x04, 0x17
        /*002a*/ 	.short	(.L_24 - .L_23)
.L_23:
        /*002c*/ 	.word	0x00000000
        /*0030*/ 	.short	0x0002
        /*0032*/ 	.short	0x000c
        /*0034*/ 	.byte	0x00, 0xf0, 0x11, 0x00


	//----- nvinfo : EIATTR_KPARAM_INFO
	.align		4
.L_24:
        /*0038*/ 	.byte	0x04, 0x17
        /*003a*/ 	.short	(.L_26 - .L_25)
.L_25:
        /*003c*/ 	.word	0x00000000
        /*0040*/ 	.short	0x0001
        /*0042*/ 	.short	0x0008
        /*0044*/ 	.byte	0x00, 0xf0, 0x11, 0x00


	//----- nvinfo : EIATTR_KPARAM_INFO
	.align		4
.L_26:
        /*0048*/ 	.byte	0x04, 0x17
        /*004a*/ 	.short	(.L_28 - .L_27)
.L_27:
        /*004c*/ 	.word	0x00000000
        /*0050*/ 	.short	0x0000
        /*0052*/ 	.short	0x0000
        /*0054*/ 	.byte	0x00, 0xf5, 0x21, 0x00


	//----- nvinfo : EIATTR_SPARSE_MMA_MASK
	.align		4
.L_28:
        /*0058*/ 	.byte	0x03, 0x50
        /*005a*/ 	.short	0x0000


	//----- nvinfo : EIATTR_MAXREG_COUNT
	.align		4
        /*005c*/ 	.byte	0x03, 0x1b
        /*005e*/ 	.short	0x00ff


	//----- nvinfo : EIATTR_MERCURY_ISA_VERSION
	.align		4
        /*0060*/ 	.byte	0x03, 0x5f
        /*0062*/ 	.short	0x0101


	//----- nvinfo : EIATTR_VRC_CTA_INIT_COUNT
	.align		4
        /*0064*/ 	.byte	0x02, 0x4a
	.zero		1
	.zero		1


	//----- nvinfo : EIATTR_EXIT_INSTR_OFFSETS
	.align		4
        /*0068*/ 	.byte	0x04, 0x1c
        /*006a*/ 	.short	(.L_30 - .L_29)


	//   ....[0]....
.L_29:
        /*006c*/ 	.word	0x00000080


	//   ....[1]....
        /*0070*/ 	.word	0x00002be0


	//----- nvinfo : EIATTR_CRS_STACK_SIZE
	.align		4
.L_30:
        /*0074*/ 	.byte	0x04, 0x1e
        /*0076*/ 	.short	(.L_32 - .L_31)
.L_31:
        /*0078*/ 	.word	0x00000000


	//----- nvinfo : EIATTR_CBANK_PARAM_SIZE
	.align		4
.L_32:
        /*007c*/ 	.byte	0x03, 0x19
        /*007e*/ 	.short	0x0020


	//----- nvinfo : EIATTR_PARAM_CBANK
	.align		4
        /*0080*/ 	.byte	0x04, 0x0a
        /*0082*/ 	.short	(.L_34 - .L_33)
	.align		4
.L_33:
        /*0084*/ 	.word	index@(.nv.constant0.var_kernel)
        /*0088*/ 	.short	0x0380
        /*008a*/ 	.short	0x0020


	//----- nvinfo : EIATTR_SW_WAR
	.align		4
.L_34:
        /*008c*/ 	.byte	0x04, 0x36
        /*008e*/ 	.short	(.L_36 - .L_35)
.L_35:
        /*0090*/ 	.word	0x00000008
.L_36:


//--------------------- .nv.callgraph             --------------------------
	.section	.nv.callgraph,"",@"SHT_CUDA_CALLGRAPH"
	.align	4
	.sectionentsize	8
	.align		4
        /*0000*/ 	.word	0x00000000
	.align		4
        /*0004*/ 	.word	0xffffffff
	.align		4
        /*0008*/ 	.word	0x00000000
	.align		4
        /*000c*/ 	.word	0xfffffffe
	.align		4
        /*0010*/ 	.word	0x00000000
	.align		4
        /*0014*/ 	.word	0xfffffffd
	.align		4
        /*0018*/ 	.word	0x00000000
	.align		4
        /*001c*/ 	.word	0xfffffffc


//--------------------- .nv.constant4             --------------------------
	.section	.nv.constant4,"a",@progbits
	.align	8
	.align		8
.nv.constant4:
        /*0000*/ 	.dword	precalc_xorwow_matrix
	.align		8
        /*0008*/ 	.dword	precalc_xorwow_offset_matrix
	.align		8
        /*0010*/ 	.dword	mrg32k3aM1
	.align		8
        /*0018*/ 	.dword	mrg32k3aM2
	.align		8
        /*0020*/ 	.dword	mrg32k3aM1SubSeq
	.align		8
        /*0028*/ 	.dword	mrg32k3aM2SubSeq
	.align		8
        /*0030*/ 	.dword	mrg32k3aM1Seq
	.align		8
        /*0038*/ 	.dword	mrg32k3aM2Seq


//--------------------- .nv.constant3             --------------------------
	.section	.nv.constant3,"a",@progbits
	.align	8
.nv.constant3:
	.type		__cr_lgamma_table,@object
	.size		__cr_lgamma_table,(.L_8 - __cr_lgamma_table)
__cr_lgamma_table:
        /*0000*/ 	.byte	0x00, 0x00, 0x00, 0x00, 0x00, 0x00, 0x00, 0x00, 0x00, 0x00, 0x00, 0x00, 0x00, 0x00, 0x00, 0x00
        /*0010*/ 	.byte	0xef, 0x39, 0xfa, 0xfe, 0x42, 0x2e, 0xe6, 0x3f, 0x02, 0x20, 0x2a, 0xfa, 0x0b, 0xab, 0xfc, 0x3f
        /*0020*/ 	.byte	0xf9, 0x2c, 0x92, 0x7c, 0xa7, 0x6c, 0x09, 0x40, 0xc9, 0x79, 0x44, 0x3c, 0x64, 0x26, 0x13, 0x40
        /*0030*/ 	.byte	0xca, 0x01, 0xcf, 0x3a, 0x27, 0x51, 0x1a, 0x40, 0x30, 0xcc, 0x2d, 0xf3, 0xe1, 0x0c, 0x21, 0x40
        /*0040*/ 	.byte	0x0d, 0xb7, 0xfc, 0x82, 0x8e, 0x35, 0x25, 0x40
.L_8:


//--------------------- .text.var_kernel          --------------------------
	.section	.text.var_kernel,"ax",@progbits
	.align	128
        .global         var_kernel
        .type           var_kernel,@function
        .size           var_kernel,(.L_x_16 - var_kernel)
        .other          var_kernel,@"STO_CUDA_ENTRY STV_DEFAULT"
var_kernel:
.text.var_kernel:
[----:B------:R-:W0:Y:S01]  /*0000*/  LDC R1, c[0x0][0x37c] ;  /* 0x0000df00ff017b82 */ /* 0x000e220000000800 */
[----:B------:R-:W1:Y:S07]  /*0010*/  S2R R3, SR_TID.X ;  /* 0x0000000000037919 */ /* 0x000e6e0000002100 */
[----:B------:R-:W1:Y:S01]  /*0020*/  S2UR UR4, SR_CTAID.X ;  /* 0x00000000000479c3 */ /* 0x000e620000002500 */
[----:B------:R-:W2:Y:S01]  /*0030*/  LDCU UR5, c[0x0][0x388] ;  /* 0x00007100ff0577ac */ /* 0x000ea20008000800 */
[----:B0-----:R-:W-:-:S06]  /*0040*/  VIADD R1, R1, 0xffffffd0 ;  /* 0xffffffd001017836 */ /* 0x001fcc0000000000 */
[----:B------:R-:W1:Y:S02]  /*0050*/  LDC R12, c[0x0][0x360] ;  /* 0x0000d800ff0c7b82 */ /* 0x000e640000000800 */
[----:B-1----:R-:W-:-:S05]  /*0060*/  IMAD R12, R12, UR4, R3 ;  /* 0x000000040c0c7c24 */ /* 0x002fca000f8e0203 */
[----:B--2---:R-:W-:-:S13]  /*0070*/  ISETP.GE.AND P0, PT, R12, UR5, PT ;  /* 0x000000050c007c0c */ /* 0x004fda000bf06270 */
[----:B------:R-:W-:Y:S05]  /*0080*/  @P0 EXIT ;  /* 0x000000000000094d */ /* 0x000fea0003800000 */
[----:B------:R-:W-:Y:S01]  /*0090*/  IMAD.MOV.U32 R6, RZ, RZ, -0x2dfc5089 ;  /* 0xd203af77ff067424 */ /* 0x000fe200078e00ff */
[----:B------:R-:W-:Y:S01]  /*00a0*/  ISETP.NE.AND P0, PT, R12, RZ, PT ;  /* 0x000000ff0c00720c */ /* 0x000fe20003f05270 */
[----:B------:R-:W-:Y:S01]  /*00b0*/  IMAD.MOV.U32 R7, RZ, RZ, -0x975f8c ;  /* 0xff68a074ff077424 */ /* 0x000fe200078e00ff */
[----:B------:R-:W0:Y:S01]  /*00c0*/  LDCU.64 UR6, c[0x0][0x358] ;  /* 0x00006b00ff0677ac */ /* 0x000e220008000a00 */
[----:B------:R-:W-:Y:S01]  /*00d0*/  IMAD.MOV.U32 R8, RZ, RZ, -0x12697946 ;  /* 0xed9686baff087424 */ /* 0x000fe200078e00ff */
[----:B------:R-:W-:Y:S01]  /*00e0*/  BSSY.RECONVERGENT B0, `(.L_x_0) ;  /* 0x0000261000007945 */ /* 0x000fe20003800200 */
[----:B------:R-:W-:Y:S01]  /*00f0*/  IMAD.MOV.U32 R9, RZ, RZ, -0x75bd8fc ;  /* 0xf8a42704ff097424 */ /* 0x000fe200078e00ff */
[----:B------:R1:W-:Y:S01]  /*0100*/  STL.64 [R1], R6 ;  /* 0x0000000601007387 */ /* 0x0003e20000100a00 */
[----:B------:R-:W-:Y:S01]  /*0110*/  IMAD.MOV.U32 R10, RZ, RZ, -0x23270784 ;  /* 0xdcd8f87cff0a7424 */ /* 0x000fe200078e00ff */
[----:B------:R-:W-:Y:S01]  /*0120*/  SHF.R.S32.HI R2, RZ, 0x1f, R12 ;  /* 0x0000001fff027819 */ /* 0x000fe2000001140c */
[----:B------:R-:W-:Y:S01]  /*0130*/  IMAD.MOV.U32 R11, RZ, RZ, -0x79aed88 ;  /* 0xf8651278ff0b7424 */ /* 0x000fe200078e00ff */
[----:B------:R1:W-:Y:S01]  /*0140*/  STL.64 [R1+0x8], R8 ;  /* 0x0000080801007387 */ /* 0x0003e20000100a00 */
[----:B------:R-:W-:-:S02]  /*0150*/  IMAD.MOV.U32 R0, RZ, RZ, -0x975f8c ;  /* 0xff68a074ff007424 */ /* 0x000fc400078e00ff */
[----:B------:R-:W-:Y:S01]  /*0160*/  IMAD.MOV.U32 R4, RZ, RZ, -0x12697946 ;  /* 0xed9686baff047424 */ /* 0x000fe200078e00ff */
[----:B------:R1:W-:Y:S01]  /*0170*/  STL.64 [R1+0x10], R10 ;  /* 0x0000100a01007387 */ /* 0x0003e20000100a00 */
[----:B------:R-:W-:Y:S01]  /*0180*/  IMAD.MOV.U32 R3, RZ, RZ, -0x79aed88 ;  /* 0xf8651278ff037424 */ /* 0x000fe200078e00ff */
[----:B------:R-:W-:Y:S06]  /*0190*/  @!P0 BRA `(.L_x_1) ;  /* 0x0000002400548947 */ /* 0x000fec0003800000 */
[----:B------:R-:W-:Y:S02]  /*01a0*/  IMAD.MOV.U32 R14, RZ, RZ, R2 ;  /* 0x000000ffff0e7224 */ /* 0x000fe400078e0002 */
[----:B-1----:R-:W-:Y:S02]  /*01b0*/  IMAD.MOV.U32 R10, RZ, RZ, RZ ;  /* 0x000000ffff0a7224 */ /* 0x002fe400078e00ff */
[----:B------:R-:W-:Y:S02]  /*01c0*/  IMAD.MOV.U32 R0, RZ, RZ, -0x975f8c ;  /* 0xff68a074ff007424 */ /* 0x000fe400078e00ff */
[----:B------:R-:W-:Y:S02]  /*01d0*/  IMAD.MOV.U32 R7, RZ, RZ, R12 ;  /* 0x000000ffff077224 */ /* 0x000fe400078e000c */
[----:B------:R-:W-:Y:S02]  /*01e0*/  IMAD.MOV.U32 R4, RZ, RZ, -0x12697946 ;  /* 0xed9686baff047424 */ /* 0x000fe400078e00ff */
[----:B------:R-:W-:-:S07]  /*01f0*/  IMAD.MOV.U32 R3, RZ, RZ, -0x79aed88 ;  /* 0xf8651278ff037424 */ /* 0x000fce00078e00ff */
.L_x_10:
[----:B-1----:R-:W-:Y:S01]  /*0200*/  LOP3.LUT R2, R7, 0x3, RZ, 0xc0, !PT ;  /* 0x0000000307027812 */ /* 0x002fe200078ec0ff */
[----:B------:R-:W-:Y:S03]  /*0210*/  BSSY.RECONVERGENT B1, `(.L_x_2) ;  /* 0x0000247000017945 */ /* 0x000fe60003800200 */
[----:B------:R-:W-:-:S04]  /*0220*/  ISETP.NE.U32.AND P0, PT, R2, RZ, PT ;  /* 0x000000ff0200720c */ /* 0x000fc80003f05070 */
[----:B------:R-:W-:-:S13]  /*0230*/  ISETP.NE.AND.EX P0, PT, RZ, RZ, PT, P0 ;  /* 0x000000ffff00720c */ /* 0x000fda0003f05300 */
[----:B------:R-:W-:Y:S05]  /*0240*/  @!P0 BRA `(.L_x_3) ;  /* 0x00000024000c8947 */ /* 0x000fea0003800000 */
[----:B------:R-:W1:Y:S01]  /*0250*/  LDC.64 R8, c[0x4][RZ] ;  /* 0x01000000ff087b82 */ /* 0x000e620000000a00 */
[----:B------:R-:W-:Y:S01]  /*0260*/  IMAD.MOV.U32 R0, RZ, RZ, RZ ;  /* 0x000000ffff007224 */ /* 0x000fe200078e00ff */
[----:B------:R-:W-:Y:S01]  /*0270*/  CS2R R2, SRZ ;  /* 0x0000000000027805 */ /* 0x000fe2000001ff00 */
[----:B------:R-:W-:Y:S01]  /*0280*/  IMAD.MOV.U32 R6, RZ, RZ, RZ ;  /* 0x000000ffff067224 */ /* 0x000fe200078e00ff */
[----:B------:R-:W-:Y:S01]  /*0290*/  CS2R R4, SRZ ;  /* 0x0000000000047805 */ /* 0x000fe2000001ff00 */
[----:B-1----:R-:W-:-:S07]  /*02a0*/  IMAD.WIDE.U32 R8, R10, 0xc80, R8 ;  /* 0x00000c800a087825 */ /* 0x002fce00078e0008 */
.L_x_5:
[----:B------:R-:W-:-:S06]  /*02b0*/  IMAD R11, R6, 0x4, R1 ;  /* 0x00000004060b7824 */ /* 0x000fcc00078e0201 */
[----:B------:R-:W5:Y:S01]  /*02c0*/  LDL R11, [R11+0x4] ;  /* 0x000004000b0b7983 */ /* 0x000f620000100800 */
[----:B------:R-:W-:-:S05]  /*02d0*/  UMOV UR4, URZ ;  /* 0x000000ff00047c82 */ /* 0x000fca0008000000 */
.L_x_4:
[----:B-----5:R-:W-:Y:S01]  /*02e0*/  SHF.R.U32.HI R21, RZ, UR4, R11 ;  /* 0x00000004ff157c19 */ /* 0x020fe2000801160b */
[----:B------:R-:W-:-:S03]  /*02f0*/  IMAD.SHL.U32 R13, R6, 0x20, RZ ;  /* 0x00000020060d7824 */ /* 0x000fc600078e00ff */
[----:B------:R-:W-:Y:S01]  /*0300*/  LOP3.LUT R15, R21, 0x1, RZ, 0xc0, !PT ;  /* 0x00000001150f7812 */ /* 0x000fe200078ec0ff */
[----:B------:R-:W-:-:S03]  /*0310*/  VIADD R13, R13, UR4 ;  /* 0x000000040d0d7c36 */ /* 0x000fc60008000000 */
[----:B------:R-:W-:Y:S01]  /*0320*/  ISETP.NE.U32.AND P0, PT, R15, 0x1, PT ;  /* 0x000000010f00780c */ /* 0x000fe20003f05070 */
[----:B------:R-:W-:-:S03]  /*0330*/  IMAD R13, R13, 0x5, RZ ;  /* 0x000000050d0d7824 */ /* 0x000fc600078e02ff */
[----:B------:R-:W-:Y:S01]  /*0340*/  R2P PR, R21, 0x7e ;  /* 0x0000007e15007804 */ /* 0x000fe20000000000 */
[----:B------:R-:W-:-:S08]  /*0350*/  IMAD.WIDE.U32 R16, R13, 0x4, R8 ;  /* 0x000000040d107825 */ /* 0x000fd000078e0008 */
[----:B0-----:R-:W2:Y:S04]  /*0360*/  @!P0 LDG.E R13, desc[UR6][R16.64] ;  /* 0x00000006100d8981 */ /* 0x001ea8000c1e1900 */
[----:B------:R-:W3:Y:S04]  /*0370*/  @P1 LDG.E R15, desc[UR6][R16.64+0x14] ;  /* 0x00001406100f1981 */ /* 0x000ee8000c1e1900 */
[----:B------:R-:W4:Y:S04]  /*0380*/  @P2 LDG.E R19, desc[UR6][R16.64+0x28] ;  /* 0x0000280610132981 */ /* 0x000f28000c1e1900 */
[----:B------:R-:W4:Y:S04]  /*0390*/  @P3 LDG.E R23, desc[UR6][R16.64+0x3c] ;  /* 0x00003c0610173981 */ /* 0x000f28000c1e1900 */
[----:B------:R-:W4:Y:S04]  /*03a0*/  @!P0 LDG.E R18, desc[UR6][R16.64+0x8] ;  /* 0x0000080610128981 */ /* 0x000f28000c1e1900 */
[----:B------:R-:W4:Y:S04]  /*03b0*/  @P4 LDG.E R25, desc[UR6][R16.64+0x50] ;  /* 0x0000500610194981 */ /* 0x000f28000c1e1900 */
[----:B------:R-:W4:Y:S04]  /*03c0*/  @!P0 LDG.E R20, desc[UR6][R16.64+0x10] ;  /* 0x0000100610148981 */ /* 0x000f28000c1e1900 */
[----:B------:R-:W4:Y:S04]  /*03d0*/  @P1 LDG.E R22, desc[UR6][R16.64+0x1c] ;  /* 0x00001c0610161981 */ /* 0x000f28000c1e1900 */
[----:B------:R-:W4:Y:S04]  /*03e0*/  @P1 LDG.E R24, desc[UR6][R16.64+0x24] ;  /* 0x0000240610181981 */ /* 0x000f28000c1e1900 */
[----:B------:R-:W4:Y:S01]  /*03f0*/  @P6 LDG.E R27, desc[UR6][R16.64+0x78] ;  /* 0x00007806101b6981 */ /* 0x000f22000c1e1900 */
[----:B--2---:R-:W-:-:S03]  /*0400*/  @!P0 LOP3.LUT R0, R0, R13, RZ, 0x3c, !PT ;  /* 0x0000000d00008212 */ /* 0x004fc600078e3cff */
[----:B------:R-:W2:Y:S01]  /*0410*/  @!P0 LDG.E R13, desc[UR6][R16.64+0x4] ;  /* 0x00000406100d8981 */ /* 0x000ea2000c1e1900 */
[----:B---3--:R-:W-:-:S03]  /*0420*/  @P1 LOP3.LUT R0, R0, R15, RZ, 0x3c, !PT ;  /* 0x0000000f00001212 */ /* 0x008fc600078e3cff */
[----:B------:R-:W3:Y:S01]  /*0430*/  @!P0 LDG.E R15, desc[UR6][R16.64+0xc] ;  /* 0x00000c06100f8981 */ /* 0x000ee2000c1e1900 */
[----:B----4-:R-:W-:-:S03]  /*0440*/  @P2 LOP3.LUT R0, R0, R19, RZ, 0x3c, !PT ;  /* 0x0000001300002212 */ /* 0x010fc600078e3cff */
[----:B------:R-:W4:Y:S01]  /*0450*/  @P1 LDG.E R19, desc[UR6][R16.64+0x18] ;  /* 0x0000180610131981 */ /* 0x000f22000c1e1900 */
[----:B------:R-:W-:-:S03]  /*0460*/  @P3 LOP3.LUT R0, R0, R23, RZ, 0x3c, !PT ;  /* 0x0000001700003212 */ /* 0x000fc600078e3cff */
[----:B------:R-:W4:Y:S01]  /*0470*/  @P5 LDG.E R23, desc[UR6][R16.64+0x64] ;  /* 0x0000640610175981 */ /* 0x000f22000c1e1900 */
[----:B------:R-:W-:-:S03]  /*0480*/  @!P0 LOP3.LUT R5, R5, R18, RZ, 0x3c, !PT ;  /* 0x0000001205058212 */ /* 0x000fc600078e3cff */
[----:B------:R-:W4:Y:S01]  /*0490*/  @P2 LDG.E R18, desc[UR6][R16.64+0x30] ;  /* 0x0000300610122981 */ /* 0x000f22000c1e1900 */
[----:B------:R-:W-:-:S03]  /*04a0*/  @P4 LOP3.LUT R0, R0, R25, RZ, 0x3c, !PT ;  /* 0x0000001900004212 */ /* 0x000fc600078e3cff */
[----:B------:R-:W4:Y:S01]  /*04b0*/  @P3 LDG.E R25, desc[UR6][R16.64+0x48] ;  /* 0x0000480610193981 */ /* 0x000f22000c1e1900 */
[----:B------:R-:W-:-:S03]  /*04c0*/  @!P0 LOP3.LUT R3, R3, R20, RZ, 0x3c, !PT ;  /* 0x0000001403038212 */ /* 0x000fc600078e3cff */
[----:B------:R-:W4:Y:S01]  /*04d0*/  @P2 LDG.E R20, desc[UR6][R16.64+0x38] ;  /* 0x0000380610142981 */ /* 0x000f22000c1e1900 */
[----:B------:R-:W-:-:S03]  /*04e0*/  @P1 LOP3.LUT R5, R5, R22, RZ, 0x3c, !PT ;  /* 0x0000001605051212 */ /* 0x000fc600078e3cff */
[----:B------:R-:W4:Y:S01]  /*04f0*/  @P3 LDG.E R22, desc[UR6][R16.64+0x44] ;  /* 0x0000440610163981 */ /* 0x000f22000c1e1900 */
[----:B--2---:R-:W-:-:S03]  /*0500*/  @!P0 LOP3.LUT R4, R4, R13, RZ, 0x3c, !PT ;  /* 0x0000000d04048212 */ /* 0x004fc600078e3cff */
[----:B------:R-:W2:Y:S01]  /*0510*/  @P1 LDG.E R13, desc[UR6][R16.64+0x20] ;  /* 0x00002006100d1981 */ /* 0x000ea2000c1e1900 */
[----:B---3--:R-:W-:-:S03]  /*0520*/  @!P0 LOP3.LUT R2, R2, R15, RZ, 0x3c, !PT ;  /* 0x0000000f02028212 */ /* 0x008fc600078e3cff */
[----:B------:R-:W3:Y:S01]  /*0530*/  @P2 LDG.E R15, desc[UR6][R16.64+0x2c] ;  /* 0x00002c06100f2981 */ /* 0x000ee2000c1e1900 */
[----:B----4-:R-:W-:-:S03]  /*0540*/  @P1 LOP3.LUT R4, R4, R19, RZ, 0x3c, !PT ;  /* 0x0000001304041212 */ /* 0x010fc600078e3cff */
[----:B------:R-:W4:Y:S01]  /*0550*/  @P2 LDG.E R19, desc[UR6][R16.64+0x34] ;  /* 0x0000340610132981 */ /* 0x000f22000c1e1900 */
[----:B------:R-:W-:-:S03]  /*0560*/  @P5 LOP3.LUT R0, R0, R23, RZ, 0x3c, !PT ;  /* 0x0000001700005212 */ /* 0x000fc600078e3cff */
[----:B------:R-:W4:Y:S01]  /*0570*/  @P3 LDG.E R23, desc[UR6][R16.64+0x40] ;  /* 0x0000400610173981 */ /* 0x000f22000c1e1900 */
[----:B------:R-:W-:Y:S02]  /*0580*/  @P1 LOP3.LUT R3, R3, R24, RZ, 0x3c, !PT ;  /* 0x0000001803031212 */ /* 0x000fe400078e3cff */
[----:B------:R-:W-:Y:S01]  /*0590*/  @P2 LOP3.LUT R5, R5, R18, RZ, 0x3c, !PT ;  /* 0x0000001205052212 */ /* 0x000fe200078e3cff */
[----:B------:R-:W4:Y:S04]  /*05a0*/  @P5 LDG.E R24, desc[UR6][R16.64+0x6c] ;  /* 0x00006c0610185981 */ /* 0x000f28000c1e1900 */
[----:B------:R-:W4:Y:S01]  /*05b0*/  @P3 LDG.E R18, desc[UR6][R16.64+0x4c] ;  /* 0x00004c0610123981 */ /* 0x000f22000c1e1900 */
[----:B------:R-:W-:-:S03]  /*05c0*/  @P2 LOP3.LUT R3, R3, R20, RZ, 0x3c, !PT ;  /* 0x0000001403032212 */ /* 0x000fc600078e3cff */
[----:B------:R-:W4:Y:S01]  /*05d0*/  @P4 LDG.E R20, desc[UR6][R16.64+0x58] ;  /* 0x0000580610144981 */ /* 0x000f22000c1e1900 */
[----:B------:R-:W-:-:S03]  /*05e0*/  @P3 LOP3.LUT R5, R5, R22, RZ, 0x3c, !PT ;  /* 0x0000001605053212 */ /* 0x000fc600078e3cff */
[----:B------:R-:W4:Y:S01]  /*05f0*/  @P4 LDG.E R22, desc[UR6][R16.64+0x60] ;  /* 0x0000600610164981 */ /* 0x000f22000c1e1900 */
[----:B--2---:R-:W-:-:S03]  /*0600*/  @P1 LOP3.LUT R2, R2, R13, RZ, 0x3c, !PT ;  /* 0x0000000d02021212 */ /* 0x004fc600078e3cff */
[----:B------:R-:W2:Y:S01]  /*0610*/  @P4 LDG.E R13, desc[UR6][R16.64+0x54] ;  /* 0x00005406100d4981 */ /* 0x000ea2000c1e1900 */
[----:B---3--:R-:W-:-:S03]  /*0620*/  @P2 LOP3.LUT R4, R4, R15, RZ, 0x3c, !PT ;  /* 0x0000000f04042212 */ /* 0x008fc600078e3cff */
[----:B------:R-:W3:Y:S01]  /*0630*/  @P4 LDG.E R15, desc[UR6][R16.64+0x5c] ;  /* 0x00005c06100f4981 */ /* 0x000ee2000c1e1900 */
[----:B----4-:R-:W-:-:S03]  /*0640*/  @P2 LOP3.LUT R2, R2, R19, RZ, 0x3c, !PT ;  /* 0x0000001302022212 */ /* 0x010fc600078e3cff */
[----:B------:R-:W4:Y:S01]  /*0650*/  @P5 LDG.E R19, desc[UR6][R16.64+0x68] ;  /* 0x0000680610135981 */ /* 0x000f22000c1e1900 */
[----:B------:R-:W-:-:S03]  /*0660*/  @P3 LOP3.LUT R4, R4, R23, RZ, 0x3c, !PT ;  /* 0x0000001704043212 */ /* 0x000fc600078e3cff */
[----:B------:R-:W4:Y:S01]  /*0670*/  @P5 LDG.E R23, desc[UR6][R16.64+0x70] ;  /* 0x0000700610175981 */ /* 0x000f22000c1e1900 */
[----:B------:R-:W-:Y:S02]  /*0680*/  LOP3.LUT P0, RZ, R21, 0x80, RZ, 0xc0, !PT ;  /* 0x0000008015ff7812 */ /* 0x000fe4000780c0ff */
[----:B------:R-:W-:Y:S02]  /*0690*/  @P3 LOP3.LUT R2, R2, R25, RZ, 0x3c, !PT ;  /* 0x0000001902023212 */ /* 0x000fe400078e3cff */
[----:B------:R-:W-:Y:S02]  /*06a0*/  @P3 LOP3.LUT R3, R3, R18, RZ, 0x3c, !PT ;  /* 0x0000001203033212 */ /* 0x000fe400078e3cff */
[----:B------:R-:W4:Y:S01]  /*06b0*/  @P5 LDG.E R18, desc[UR6][R16.64+0x74] ;  /* 0x0000740610125981 */ /* 0x000f22000c1e1900 */
[----:B------:R-:W-:-:S03]  /*06c0*/  @P4 LOP3.LUT R5, R5, R20, RZ, 0x3c, !PT ;  /* 0x0000001405054212 */ /* 0x000fc600078e3cff */
[----:B------:R-:W4:Y:S01]  /*06d0*/  @P6 LDG.E R20, desc[UR6][R16.64+0x80] ;  /* 0x0000800610146981 */ /* 0x000f22000c1e1900 */
[----:B------:R-:W-:-:S03]  /*06e0*/  @P4 LOP3.LUT R3, R3, R22, RZ, 0x3c, !PT ;  /* 0x0000001603034212 */ /* 0x000fc600078e3cff */
[----:B------:R-:W4:Y:S01]  /*06f0*/  @P6 LDG.E R22, desc[UR6][R16.64+0x88] ;  /* 0x0000880610166981 */ /* 0x000f22000c1e1900 */
[----:B------:R-:W-:-:S03]  /*0700*/  @P5 LOP3.LUT R5, R5, R24, RZ, 0x3c, !PT ;  /* 0x0000001805055212 */ /* 0x000fc600078e3cff */
[----:B------:R-:W4:Y:S04]  /*0710*/  @P0 LDG.E R25, desc[UR6][R16.64+0x8c] ;  /* 0x00008c0610190981 */ /* 0x000f28000c1e1900 */
[----:B------:R-:W4:Y:S04]  /*0720*/  @P0 LDG.E R24, desc[UR6][R16.64+0x94] ;  /* 0x0000940610180981 */ /* 0x000f28000c1e1900 */
        /* <DEDUP_REMOVED lines=9> */
[----:B------:R-:W-:Y:S02]  /*07c0*/  @P6 LOP3.LUT R0, R0, R27, RZ, 0x3c, !PT ;  /* 0x0000001b00006212 */ /* 0x000fe400078e3cff */
[----:B------:R-:W-:Y:S02]  /*07d0*/  @P5 LOP3.LUT R3, R3, R18, RZ, 0x3c, !PT ;  /* 0x0000001203035212 */ /* 0x000fe400078e3cff */
[----:B------:R-:W-:Y:S02]  /*07e0*/  @P6 LOP3.LUT R5, R5, R20, RZ, 0x3c, !PT ;  /* 0x0000001405056212 */ /* 0x000fe400078e3cff */
[----:B------:R-:W-:Y:S02]  /*07f0*/  @P6 LOP3.LUT R3, R3, R22, RZ, 0x3c, !PT ;  /* 0x0000001603036212 */ /* 0x000fe400078e3cff */
[----:B------:R-:W-:Y:S02]  /*0800*/  @P0 LOP3.LUT R0, R0, R25, RZ, 0x3c, !PT ;  /* 0x0000001900000212 */ /* 0x000fe400078e3cff */
[----:B------:R-:W-:-:S02]  /*0810*/  @P0 LOP3.LUT R5, R5, R24, RZ, 0x3c, !PT ;  /* 0x0000001805050212 */ /* 0x000fc400078e3cff */
[----:B------:R-:W-:Y:S02]  /*0820*/  @P0 LOP3.LUT R3, R3, R26, RZ, 0x3c, !PT ;  /* 0x0000001a03030212 */ /* 0x000fe400078e3cff */
[----:B--2---:R-:W-:Y:S02]  /*0830*/  @P6 LOP3.LUT R4, R4, R13, RZ, 0x3c, !PT ;  /* 0x0000000d04046212 */ /* 0x004fe400078e3cff */
[----:B---3--:R-:W-:Y:S02]  /*0840*/  @P6 LOP3.LUT R2, R2, R15, RZ, 0x3c, !PT ;  /* 0x0000000f02026212 */ /* 0x008fe400078e3cff */
[----:B----4-:R-:W-:Y:S02]  /*0850*/  @P0 LOP3.LUT R4, R4, R19, RZ, 0x3c, !PT ;  /* 0x0000001304040212 */ /* 0x010fe400078e3cff */
[----:B------:R-:W-:Y:S02]  /*0860*/  @P0 LOP3.LUT R2, R2, R23, RZ, 0x3c, !PT ;  /* 0x0000001702020212 */ /* 0x000fe400078e3cff */
[----:B------:R-:W-:-:S13]  /*0870*/  R2P PR, R21.B1, 0x7f ;  /* 0x0000007f15007804 */ /* 0x000fda0000001000 */
[----:B------:R-:W2:Y:S04]  /*0880*/  @P0 LDG.E R20, desc[UR6][R16.64+0xb0] ;  /* 0x0000b00610140981 */ /* 0x000ea8000c1e1900 */
[----:B------:R-:W3:Y:S04]  /*0890*/  @P0 LDG.E R19, desc[UR6][R16.64+0xa0] ;  /* 0x0000a00610130981 */ /* 0x000ee8000c1e1900 */
[----:B------:R-:W4:Y:S04]  /*08a0*/  @P0 LDG.E R23, desc[UR6][R16.64+0xa4] ;  /* 0x0000a40610170981 */ /* 0x000f28000c1e1900 */
        /* <DEDUP_REMOVED lines=18> */
[----:B------:R-:W-:Y:S01]  /*09d0*/  LOP3.LUT P0, RZ, R21, 0x8000, RZ, 0xc0, !PT ;  /* 0x0000800015ff7812 */ /* 0x000fe2000780c0ff */
[----:B------:R-:W4:Y:S04]  /*09e0*/  @P2 LDG.E R25, desc[UR6][R16.64+0xcc] ;  /* 0x0000cc0610192981 */ /* 0x000f28000c1e1900 */
[----:B------:R-:W4:Y:S01]  /*09f0*/  @P1 LDG.E R21, desc[UR6][R16.64+0xb8] ;  /* 0x0000b80610151981 */ /* 0x000f22000c1e1900 */
[----:B------:R-:W-:-:S03]  /*0a00*/  @P1 LOP3.LUT R0, R0, R27, RZ, 0x3c, !PT ;  /* 0x0000001b00001212 */ /* 0x000fc600078e3cff */
[----:B------:R-:W4:Y:S01]  /*0a10*/  @P6 LDG.E R27, desc[UR6][R16.64+0x118] ;  /* 0x00011806101b6981 */ /* 0x000f22000c1e1900 */
[----:B------:R-:W-:-:S03]  /*0a20*/  @P2 LOP3.LUT R0, R0, R29, RZ, 0x3c, !PT ;  /* 0x0000001d00002212 */ /* 0x000fc600078e3cff */
[----:B------:R-:W4:Y:S01]  /*0a30*/  @P0 LDG.E R28, desc[UR6][R16.64+0x13c] ;  /* 0x00013c06101c0981 */ /* 0x000f22000c1e1900 */
[----:B------:R-:W-:-:S03]  /*0a40*/  @P3 LOP3.LUT R0, R0, R15, RZ, 0x3c, !PT ;  /* 0x0000000f00003212 */ /* 0x000fc600078e3cff */
[----:B------:R-:W4:Y:S01]  /*0a50*/  @P2 LDG.E R15, desc[UR6][R16.64+0xd4] ;  /* 0x0000d406100f2981 */ /* 0x000f22000c1e1900 */
[----:B------:R-:W-:Y:S02]  /*0a60*/  @P4 LOP3.LUT R0, R0, R13, RZ, 0x3c, !PT ;  /* 0x0000000d00004212 */ /* 0x000fe400078e3cff */
[----:B------:R-:W-:Y:S01]  /*0a70*/  @P1 LOP3.LUT R3, R3, R22, RZ, 0x3c, !PT ;  /* 0x0000001603031212 */ /* 0x000fe200078e3cff */
[----:B------:R-:W4:Y:S04]  /*0a80*/  @P5 LDG.E R13, desc[UR6][R16.64+0x108] ;  /* 0x00010806100d5981 */ /* 0x000f28000c1e1900 */
[----:B------:R-:W4:Y:S01]  /*0a90*/  @P3 LDG.E R22, desc[UR6][R16.64+0xe4] ;  /* 0x0000e40610163981 */ /* 0x000f22000c1e1900 */
[----:B--2---:R-:W-:-:S03]  /*0aa0*/  @P1 LOP3.LUT R5, R5, R20, RZ, 0x3c, !PT ;  /* 0x0000001405051212 */ /* 0x004fc600078e3cff */
[----:B------:R-:W2:Y:S01]  /*0ab0*/  @P4 LDG.E R20, desc[UR6][R16.64+0x100] ;  /* 0x0001000610144981 */ /* 0x000ea2000c1e1900 */
[----:B---3--:R-:W-:Y:S02]  /*0ac0*/  @P5 LOP3.LUT R0, R0, R19, RZ, 0x3c, !PT ;  /* 0x0000001300005212 */ /* 0x008fe400078e3cff */
[----:B------:R-:W-:Y:S01]  /*0ad0*/  @P2 LOP3.LUT R5, R5, R24, RZ, 0x3c, !PT ;  /* 0x0000001805052212 */ /* 0x000fe200078e3cff */
[----:B------:R-:W3:Y:S01]  /*0ae0*/  @P3 LDG.E R19, desc[UR6][R16.64+0xe0] ;  /* 0x0000e00610133981 */ /* 0x000ee2000c1e1900 */
[----:B----4-:R-:W-:-:S03]  /*0af0*/  @P1 LOP3.LUT R2, R2, R23, RZ, 0x3c, !PT ;  /* 0x0000001702021212 */ /* 0x010fc600078e3cff */
[----:B------:R-:W4:Y:S04]  /*0b00*/  @P3 LDG.E R24, desc[UR6][R16.64+0xec] ;  /* 0x0000ec0610183981 */ /* 0x000f28000c1e1900 */
[----:B------:R-:W2:Y:S01]  /*0b10*/  @P4 LDG.E R23, desc[UR6][R16.64+0xf4] ;  /* 0x0000f40610174981 */ /* 0x000ea2000c1e1900 */
[----:B------:R-:W-:-:S03]  /*0b20*/  @P1 LOP3.LUT R4, R4, R21, RZ, 0x3c, !PT ;  /* 0x0000001504041212 */ /* 0x000fc600078e3cff */
[----:B------:R-:W2:Y:S01]  /*0b30*/  @P3 LDG.E R21, desc[UR6][R16.64+0xe8] ;  /* 0x0000e80610153981 */ /* 0x000ea2000c1e1900 */
[----:B------:R-:W-:Y:S02]  /*0b40*/  @P2 LOP3.LUT R3, R3, R18, RZ, 0x3c, !PT ;  /* 0x0000001203032212 */ /* 0x000fe400078e3cff */
[----:B------:R-:W-:Y:S01]  /*0b50*/  @P2 LOP3.LUT R4, R4, R25, RZ, 0x3c, !PT ;  /* 0x0000001904042212 */ /* 0x000fe200078e3cff */
[----:B------:R-:W2:Y:S04]  /*0b60*/  @P5 LDG.E R18, desc[UR6][R16.64+0x10c] ;  /* 0x00010c0610125981 */ /* 0x000ea8000c1e1900 */
[----:B------:R-:W2:Y:S01]  /*0b70*/  @P4 LDG.E R25, desc[UR6][R16.64+0xfc] ;  /* 0x0000fc0610194981 */ /* 0x000ea2000c1e1900 */
[----:B------:R-:W-:-:S03]  /*0b80*/  @P2 LOP3.LUT R2, R2, R15, RZ, 0x3c, !PT ;  /* 0x0000000f02022212 */ /* 0x000fc600078e3cff */
[----:B------:R-:W2:Y:S01]  /*0b90*/  @P5 LDG.E R15, desc[UR6][R16.64+0x110] ;  /* 0x00011006100f5981 */ /* 0x000ea2000c1e1900 */
[----:B------:R-:W-:-:S03]  /*0ba0*/  @P3 LOP3.LUT R5, R5, R22, RZ, 0x3c, !PT ;  /* 0x0000001605053212 */ /* 0x000fc600078e3cff */
[----:B------:R-:W2:Y:S01]  /*0bb0*/  @P5 LDG.E R22, desc[UR6][R16.64+0x114] ;  /* 0x0001140610165981 */ /* 0x000ea2000c1e1900 */
[----:B------:R-:W-:Y:S02]  /*0bc0*/  @P6 LOP3.LUT R0, R0, R27, RZ, 0x3c, !PT ;  /* 0x0000001b00006212 */ /* 0x000fe400078e3cff */
[----:B------:R-:W-:Y:S01]  /*0bd0*/  @P4 LOP3.LUT R5, R5, R26, RZ, 0x3c, !PT ;  /* 0x0000001a05054212 */ /* 0x000fe200078e3cff */
[----:B------:R-:W2:Y:S04]  /*0be0*/  @P0 LDG.E R27, desc[UR6][R16.64+0x12c] ;  /* 0x00012c06101b0981 */ /* 0x000ea8000c1e1900 */
[----:B------:R-:W2:Y:S01]  /*0bf0*/  @P0 LDG.E R26, desc[UR6][R16.64+0x134] ;  /* 0x00013406101a0981 */ /* 0x000ea2000c1e1900 */
[----:B---3--:R-:W-:-:S03]  /*0c00*/  @P3 LOP3.LUT R4, R4, R19, RZ, 0x3c, !PT ;  /* 0x0000001304043212 */ /* 0x008fc600078e3cff */
[----:B------:R-:W3:Y:S01]  /*0c10*/  @P6 LDG.E R19, desc[UR6][R16.64+0x11c] ;  /* 0x00011c0610136981 */ /* 0x000ee2000c1e1900 */
[----:B----4-:R-:W-:-:S03]  /*0c20*/  @P3 LOP3.LUT R3, R3, R24, RZ, 0x3c, !PT ;  /* 0x0000001803033212 */ /* 0x010fc600078e3cff */
[----:B------:R-:W4:Y:S01]  /*0c30*/  @P6 LDG.E R24, desc[UR6][R16.64+0x128] ;  /* 0x0001280610186981 */ /* 0x000f22000c1e1900 */
[----:B--2---:R-:W-:Y:S02]  /*0c40*/  @P4 LOP3.LUT R4, R4, R23, RZ, 0x3c, !PT ;  /* 0x0000001704044212 */ /* 0x004fe400078e3cff */
[----:B------:R-:W-:Y:S01]  /*0c50*/  @P4 LOP3.LUT R3, R3, R20, RZ, 0x3c, !PT ;  /* 0x0000001403034212 */ /* 0x000fe200078e3cff */
[----:B------:R-:W2:Y:S01]  /*0c60*/  @P0 LDG.E R23, desc[UR6][R16.64+0x138] ;  /* 0x0001380610170981 */ /* 0x000ea2000c1e1900 */
[----:B------:R-:W-:-:S03]  /*0c70*/  @P5 LOP3.LUT R4, R4, R13, RZ, 0x3c, !PT ;  /* 0x0000000d04045212 */ /* 0x000fc600078e3cff */
[----:B------:R-:W2:Y:S01]  /*0c80*/  @P6 LDG.E R20, desc[UR6][R16.64+0x120] ;  /* 0x0001200610146981 */ /* 0x000ea2000c1e1900 */
[----:B------:R-:W-:-:S03]  /*0c90*/  @P3 LOP3.LUT R2, R2, R21, RZ, 0x3c, !PT ;  /* 0x0000001502023212 */ /* 0x000fc600078e3cff */
[----:B------:R-:W2:Y:S04]  /*0ca0*/  @P6 LDG.E R21, desc[UR6][R16.64+0x124] ;  /* 0x0001240610156981 */ /* 0x000ea8000c1e1900 */
[----:B------:R-:W2:Y:S01]  /*0cb0*/  @P0 LDG.E R13, desc[UR6][R16.64+0x130] ;  /* 0x00013006100d0981 */ /* 0x000ea2000c1e1900 */
[----:B------:R-:W-:Y:S01]  /*0cc0*/  UIADD3 UR4, UPT, UPT, UR4, 0x10, URZ ;  /* 0x0000001004047890 */ /* 0x000fe2000fffe0ff */
[----:B------:R-:W-:-:S03]  /*0cd0*/  @P4 LOP3.LUT R2, R2, R25, RZ, 0x3c, !PT ;  /* 0x0000001902024212 */ /* 0x000fc600078e3cff */
[----:B------:R-:W-:Y:S01]  /*0ce0*/  UISETP.NE.AND UP0, UPT, UR4, 0x20, UPT ;  /* 0x000000200400788c */ /* 0x000fe2000bf05270 */
[----:B------:R-:W-:Y:S02]  /*0cf0*/  @P5 LOP3.LUT R5, R5, R18, RZ, 0x3c, !PT ;  /* 0x0000001205055212 */ /* 0x000fe400078e3cff */
[----:B------:R-:W-:Y:S02]  /*0d00*/  @P5 LOP3.LUT R2, R2, R15, RZ, 0x3c, !PT ;  /* 0x0000000f02025212 */ /* 0x000fe400078e3cff */
[----:B------:R-:W-:Y:S02]  /*0d10*/  @P5 LOP3.LUT R3, R3, R22, RZ, 0x3c, !PT ;  /* 0x0000001603035212 */ /* 0x000fe400078e3cff */
[----:B------:R-:W-:Y:S02]  /*0d20*/  @P0 LOP3.LUT R0, R0, R27, RZ, 0x3c, !PT ;  /* 0x0000001b00000212 */ /* 0x000fe400078e3cff */
[----:B---3--:R-:W-:Y:S02]  /*0d30*/  @P6 LOP3.LUT R4, R4, R19, RZ, 0x3c, !PT ;  /* 0x0000001304046212 */ /* 0x008fe400078e3cff */
[----:B----4-:R-:W-:-:S04]  /*0d40*/  @P6 LOP3.LUT R3, R3, R24, RZ, 0x3c, !PT ;  /* 0x0000001803036212 */ /* 0x010fc800078e3cff */
[----:B------:R-:W-:Y:S02]  /*0d50*/  @P0 LOP3.LUT R3, R3, R28, RZ, 0x3c, !PT ;  /* 0x0000001c03030212 */ /* 0x000fe400078e3cff */
[----:B--2---:R-:W-:Y:S02]  /*0d60*/  @P6 LOP3.LUT R5, R5, R20, RZ, 0x3c, !PT ;  /* 0x0000001405056212 */ /* 0x004fe400078e3cff */
[----:B------:R-:W-:Y:S02]  /*0d70*/  @P6 LOP3.LUT R2, R2, R21, RZ, 0x3c, !PT ;  /* 0x0000001502026212 */ /* 0x000fe400078e3cff */
[----:B------:R-:W-:Y:S02]  /*0d80*/  @P0 LOP3.LUT R5, R5, R26, RZ, 0x3c, !PT ;  /* 0x0000001a05050212 */ /* 0x000fe400078e3cff */
[----:B------:R-:W-:Y:S02]  /*0d90*/  @P0 LOP3.LUT R4, R4, R13, RZ, 0x3c, !PT ;  /* 0x0000000d04040212 */ /* 0x000fe400078e3cff */
[----:B------:R-:W-:Y:S01]  /*0da0*/  @P0 LOP3.LUT R2, R2, R23, RZ, 0x3c, !PT ;  /* 0x0000001702020212 */ /* 0x000fe200078e3cff */
[----:B------:R-:W-:Y:S06]  /*0db0*/  BRA.U UP0, `(.L_x_4) ;  /* 0xfffffff500487547 */ /* 0x000fec000b83ffff */
[----:B------:R-:W-:-:S05]  /*0dc0*/  VIADD R6, R6, 0x1 ;  /* 0x0000000106067836 */ /* 0x000fca0000000000 */
[----:B------:R-:W-:-:S13]  /*0dd0*/  ISETP.NE.AND P0, PT, R6, 0x5, PT ;  /* 0x000000050600780c */ /* 0x000fda0003f05270 */
[----:B------:R-:W-:Y:S05]  /*0de0*/  @P0 BRA `(.L_x_5) ;  /* 0xfffffff400300947 */ /* 0x000fea000383ffff */
[----:B------:R-:W-:Y:S01]  /*0df0*/  LOP3.LUT R6, R7, 0x3, RZ, 0xc0, !PT ;  /* 0x0000000307067812 */ /* 0x000fe200078ec0ff */
[----:B------:R1:W-:Y:S03]  /*0e00*/  STL.64 [R1+0x8], R4 ;  /* 0x0000080401007387 */ /* 0x0003e60000100a00 */
[----:B------:R-:W-:Y:S01]  /*0e10*/  ISETP.NE.U32.AND P0, PT, R6, 0x1, PT ;  /* 0x000000010600780c */ /* 0x000fe20003f05070 */
[----:B------:R1:W-:Y:S03]  /*0e20*/  STL.64 [R1+0x10], R2 ;  /* 0x0000100201007387 */ /* 0x0003e60000100a00 */
[----:B------:R-:W-:Y:S01]  /*0e30*/  ISETP.NE.AND.EX P0, PT, RZ, RZ, PT, P0 ;  /* 0x000000ffff00720c */ /* 0x000fe20003f05300 */
[----:B------:R1:W-:-:S12]  /*0e40*/  STL [R1+0x4], R0 ;  /* 0x0000040001007387 */ /* 0x0003d80000100800 */
[----:B-1----:R-:W-:Y:S05]  /*0e50*/  @!P0 BRA `(.L_x_3) ;  /* 0x0000001800088947 */ /* 0x002fea0003800000 */
[----:B------:R-:W-:Y:S01]  /*0e60*/  UMOV UR4, URZ ;  /* 0x000000ff00047c82 */ /* 0x000fe20008000000 */
[----:B------:R-:W-:Y:S01]  /*0e70*/  UMOV UR5, URZ ;  /* 0x000000ff00057c82 */ /* 0x000fe20008000000 */
[----:B------:R-:W-:Y:S02]  /*0e80*/  IMAD.MOV.U32 R0, RZ, RZ, RZ ;  /* 0x000000ffff007224 */ /* 0x000fe400078e00ff */
[----:B------:R-:W-:Y:S02]  /*0e90*/  IMAD.MOV.U32 R6, RZ, RZ, RZ ;  /* 0x000000ffff067224 */ /* 0x000fe400078e00ff */
[----:B------:R-:W-:Y:S02]  /*0ea0*/  IMAD.MOV.U32 R2, RZ, RZ, RZ ;  /* 0x000000ffff027224 */ /* 0x000fe400078e00ff */
[----:B------:R-:W-:Y:S02]  /*0eb0*/  IMAD.MOV.U32 R5, RZ, RZ, RZ ;  /* 0x000000ffff057224 */ /* 0x000fe400078e00ff */
[----:B------:R-:W-:-:S02]  /*0ec0*/  IMAD.U32 R3, RZ, RZ, UR4 ;  /* 0x00000004ff037e24 */ /* 0x000fc4000f8e00ff */
[----:B------:R-:W-:-:S07]  /*0ed0*/  IMAD.U32 R4, RZ, RZ, UR5 ;  /* 0x00000005ff047e24 */ /* 0x000fce000f8e00ff */
.L_x_7:
[----:B------:R-:W-:-:S06]  /*0ee0*/  IMAD R11, R6, 0x4, R1 ;  /* 0x00000004060b7824 */ /* 0x000fcc00078e0201 */
[----:B------:R-:W5:Y:S01]  /*0ef0*/  LDL R11, [R11+0x4] ;  /* 0x000004000b0b7983 */ /* 0x000f620000100800 */
[----:B------:R-:W-:-:S05]  /*0f00*/  UMOV UR4, URZ ;  /* 0x000000ff00047c82 */ /* 0x000fca0008000000 */
.L_x_6:
        /* <DEDUP_REMOVED lines=8> */
[----:B------:R-:W2:Y:S04]  /*0f90*/  @!P0 LDG.E R13, desc[UR6][R16.64] ;  /* 0x00000006100d8981 */ /* 0x000ea8000c1e1900 */
        /* <DEDUP_REMOVED lines=169> */
[----:B------:R1:W-:Y:S03]  /*1a30*/  STL [R1+0x4], R0 ;  /* 0x0000040001007387 */ /* 0x0003e60000100800 */
[----:B------:R-:W-:Y:S01]  /*1a40*/  ISETP.NE.U32.AND P0, PT, R6, 0x3, PT ;  /* 0x000000030600780c */ /* 0x000fe20003f05070 */
[----:B------:R1:W-:Y:S03]  /*1a50*/  STL.64 [R1+0x8], R4 ;  /* 0x0000080401007387 */ /* 0x0003e60000100a00 */
[----:B------:R-:W-:Y:S01]  /*1a60*/  ISETP.NE.AND.EX P0, PT, RZ, RZ, PT, P0 ;  /* 0x000000ffff00720c */ /* 0x000fe20003f05300 */
[----:B------:R1:W-:-:S12]  /*1a70*/  STL.64 [R1+0x10], R2 ;  /* 0x0000100201007387 */ /* 0x0003d80000100a00 */
[----:B-1----:R-:W-:Y:S05]  /*1a80*/  @P0 BRA `(.L_x_3) ;  /* 0x0000000800fc0947 */ /* 0x002fea0003800000 */
        /* <DEDUP_REMOVED lines=8> */
.L_x_9:
[----:B------:R-:W-:-:S06]  /*1b10*/  IMAD R11, R6, 0x4, R1 ;  /* 0x00000004060b7824 */ /* 0x000fcc00078e0201 */
[----:B------:R-:W5:Y:S01]  /*1b20*/  LDL R11, [R11+0x4] ;  /* 0x000004000b0b7983 */ /* 0x000f620000100800 */
[----:B------:R-:W-:-:S05]  /*1b30*/  UMOV UR4, URZ ;  /* 0x000000ff00047c82 */ /* 0x000fca0008000000 */
.L_x_8:
        /* <DEDUP_REMOVED lines=177> */
[----:B------:R1:W-:Y:S04]  /*2650*/  STL [R1+0x4], R0 ;  /* 0x0000040001007387 */ /* 0x0003e80000100800 */
[----:B------:R1:W-:Y:S04]  /*2660*/  STL.64 [R1+0x8], R4 ;  /* 0x0000080401007387 */ /* 0x0003e80000100a00 */
[----:B------:R1:W-:Y:S02]  /*2670*/  STL.64 [R1+0x10], R2 ;  /* 0x0000100201007387 */ /* 0x0003e40000100a00 */
.L_x_3:
[----:B0-----:R-:W-:Y:S05]  /*2680*/  BSYNC.RECONVERGENT B1 ;  /* 0x0000000000017941 */ /* 0x001fea0003800200 */
.L_x_2:
[C---:B------:R-:W-:Y:S01]  /*2690*/  ISETP.GT.U32.AND P0, PT, R7.reuse, 0x3, PT ;  /* 0x000000030700780c */ /* 0x040fe20003f04070 */
[----:B------:R-:W-:Y:S01]  /*26a0*/  VIADD R10, R10, 0x1 ;  /* 0x000000010a0a7836 */ /* 0x000fe20000000000 */
[--C-:B------:R-:W-:Y:S02]  /*26b0*/  SHF.R.U64 R7, R7, 0x2, R14.reuse ;  /* 0x0000000207077819 */ /* 0x100fe4000000120e */
[----:B------:R-:W-:Y:S02]  /*26c0*/  ISETP.GT.U32.AND.EX P0, PT, R14, RZ, PT, P0 ;  /* 0x000000ff0e00720c */ /* 0x000fe40003f04100 */
[----:B------:R-:W-:-:S11]  /*26d0*/  SHF.R.U32.HI R14, RZ, 0x2, R14 ;  /* 0x00000002ff0e7819 */ /* 0x000fd6000001160e */
[----:B------:R-:W-:Y:S05]  /*26e0*/  @P0 BRA `(.L_x_10) ;  /* 0xffffffd800c40947 */ /* 0x000fea000383ffff */
.L_x_1:
[----:B0-----:R-:W-:Y:S05]  /*26f0*/  BSYNC.RECONVERGENT B0 ;  /* 0x0000000000007941 */ /* 0x001fea0003800200 */
.L_x_0:
[----:B-1----:R-:W-:Y:S01]  /*2700*/  SHF.R.U32.HI R5, RZ, 0x2, R0 ;  /* 0x00000002ff057819 */ /* 0x002fe20000011600 */
[----:B------:R-:W-:Y:S01]  /*2710*/  IMAD.MOV.U32 R7, RZ, RZ, 0x3e055027 ;  /* 0x3e055027ff077424 */ /* 0x000fe200078e00ff */
[----:B------:R-:W-:Y:S01]  /*2720*/  BSSY.RECONVERGENT B0, `(.L_x_11) ;  /* 0x0000039000007945 */ /* 0x000fe20003800200 */
[----:B------:R-:W-:Y:S01]  /*2730*/  IMAD.MOV.U32 R9, RZ, RZ, 0x7f800000 ;  /* 0x7f800000ff097424 */ /* 0x000fe200078e00ff */
[----:B------:R-:W-:Y:S01]  /*2740*/  LOP3.LUT R5, R5, R0, RZ, 0x3c, !PT ;  /* 0x0000000005057212 */ /* 0x000fe200078e3cff */
[----:B------:R-:W-:-:S04]  /*2750*/  IMAD.SHL.U32 R0, R3, 0x10, RZ ;  /* 0x0000001003007824 */ /* 0x000fc800078e00ff */
[----:B------:R-:W-:-:S05]  /*2760*/  IMAD.SHL.U32 R2, R5, 0x2, RZ ;  /* 0x0000000205027824 */ /* 0x000fca00078e00ff */
[----:B------:R-:W-:Y:S01]  /*2770*/  LOP3.LUT R0, R5, R2, R0, 0x96, !PT ;  /* 0x0000000205007212 */ /* 0x000fe200078e9600 */
[----:B------:R-:W-:-:S03]  /*2780*/  IMAD.MOV.U32 R5, RZ, RZ, 0x2f800000 ;  /* 0x2f800000ff057424 */ /* 0x000fc600078e00ff */
[----:B------:R-:W-:-:S05]  /*2790*/  LOP3.LUT R3, R0, R3, RZ, 0x3c, !PT ;  /* 0x0000000300037212 */ /* 0x000fca00078e3cff */
[----:B------:R-:W-:-:S05]  /*27a0*/  VIADD R0, R3, 0xd209373c ;  /* 0xd209373c03007836 */ /* 0x000fca0000000000 */
[----:B------:R-:W-:-:S05]  /*27b0*/  I2FP.F32.U32 R0, R0 ;  /* 0x0000000000007245 */ /* 0x000fca0000201000 */
[----:B------:R-:W-:-:S05]  /*27c0*/  FFMA R6, R0, R5, 1.1641532182693481445e-10 ;  /* 0x2f00000000067423 */ /* 0x000fca0000000005 */
[----:B------:R-:W-:-:S13]  /*27d0*/  FSETP.GEU.AND P0, PT, R6, 1.175494350822287508e-38, PT ;  /* 0x008000000600780b */ /* 0x000fda0003f0e000 */
[----:B------:R-:W-:-:S04]  /*27e0*/  @!P0 FMUL R6, R6, 8388608 ;  /* 0x4b00000006068820 */ /* 0x000fc80000400000 */
[----:B------:R-:W-:-:S05]  /*27f0*/  VIADD R0, R6, 0xc0d55555 ;  /* 0xc0d5555506007836 */ /* 0x000fca0000000000 */
[----:B------:R-:W-:-:S05]  /*2800*/  LOP3.LUT R5, R0, 0xff800000, RZ, 0xc0, !PT ;  /* 0xff80000000057812 */ /* 0x000fca00078ec0ff */
[----:B------:R-:W-:Y:S01]  /*2810*/  IMAD.IADD R0, R6, 0x1, -R5 ;  /* 0x0000000106007824 */ /* 0x000fe200078e0a05 */
[----:B------:R-:W-:-:S03]  /*2820*/  I2FP.F32.S32 R5, R5 ;  /* 0x0000000500057245 */ /* 0x000fc60000201400 */
[----:B------:R-:W-:Y:S01]  /*2830*/  FADD R2, R0, -1 ;  /* 0xbf80000000027421 */ /* 0x000fe20000000000 */
[----:B------:R-:W-:Y:S02]  /*2840*/  FSEL R0, RZ, -23, P0 ;  /* 0xc1b80000ff007808 */ /* 0x000fe40000000000 */
[----:B------:R-:W-:Y:S01]  /*2850*/  ISETP.GT.U32.AND P0, PT, R6, 0x7f7fffff, PT ;  /* 0x7f7fffff0600780c */ /* 0x000fe20003f04070 */
[C---:B------:R-:W-:Y:S02]  /*2860*/  FFMA R7, R2.reuse, -R7, 0.14084610342979431152 ;  /* 0x3e1039f602077423 */ /* 0x040fe40000000807 */
[----:B------:R-:W-:Y:S01]  /*2870*/  FFMA R0, R5, 1.1920928955078125e-07, R0 ;  /* 0x3400000005007823 */ /* 0x000fe20000000000 */
[----:B------:R-:W-:Y:S01]  /*2880*/  SHF.R.U32.HI R5, RZ, 0x2, R4 ;  /* 0x00000002ff057819 */ /* 0x000fe20000011604 */
[----:B------:R-:W-:-:S03]  /*2890*/  FFMA R7, R2, R7, -0.12148627638816833496 ;  /* 0xbdf8cdcc02077423 */ /* 0x000fc60000000007 */
[----:B------:R-:W-:Y:S01]  /*28a0*/  LOP3.LUT R5, R5, R4, RZ, 0x3c, !PT ;  /* 0x0000000405057212 */ /* 0x000fe200078e3cff */
[----:B------:R-:W-:-:S04]  /*28b0*/  FFMA R7, R2, R7, 0.13980610668659210205 ;  /* 0x3e0f295502077423 */ /* 0x000fc80000000007 */
[----:B------:R-:W-:-:S04]  /*28c0*/  FFMA R7, R2, R7, -0.16684235632419586182 ;  /* 0xbe2ad8b902077423 */ /* 0x000fc80000000007 */
[----:B------:R-:W-:-:S04]  /*28d0*/  FFMA R7, R2, R7, 0.20012299716472625732 ;  /* 0x3e4ced0b02077423 */ /* 0x000fc80000000007 */
[----:B------:R-:W-:-:S04]  /*28e0*/  FFMA R7, R2, R7, -0.24999669194221496582 ;  /* 0xbe7fff2202077423 */ /* 0x000fc80000000007 */
[----:B------:R-:W-:-:S04]  /*28f0*/  FFMA R7, R2, R7, 0.33333182334899902344 ;  /* 0x3eaaaa7802077423 */ /* 0x000fc80000000007 */
[----:B------:R-:W-:-:S04]  /*2900*/  FFMA R7, R2, R7, -0.5 ;  /* 0xbf00000002077423 */ /* 0x000fc80000000007 */
[----:B------:R-:W-:-:S04]  /*2910*/  FMUL R7, R2, R7 ;  /* 0x0000000702077220 */ /* 0x000fc80000400000 */
[----:B------:R-:W-:Y:S01]  /*2920*/  FFMA R7, R2, R7, R2 ;  /* 0x0000000702077223 */ /* 0x000fe20000000002 */
[----:B------:R-:W-:-:S03]  /*2930*/  IMAD.SHL.U32 R2, R5, 0x2, RZ ;  /* 0x0000000205027824 */ /* 0x000fc600078e00ff */
[----:B------:R-:W-:Y:S01]  /*2940*/  FFMA R7, R0, 0.69314718246459960938, R7 ;  /* 0x3f31721800077823 */ /* 0x000fe20000000007 */
[C---:B------:R-:W-:Y:S01]  /*2950*/  @P0 FFMA R7, R6.reuse, R9, +INF ;  /* 0x7f80000006070423 */ /* 0x040fe20000000009 */
[----:B------:R-:W-:Y:S01]  /*2960*/  IMAD.SHL.U32 R0, R3, 0x10, RZ ;  /* 0x0000001003007824 */ /* 0x000fe200078e00ff */
[----:B------:R-:W-:Y:S02]  /*2970*/  FSETP.NEU.AND P0, PT, R6, RZ, PT ;  /* 0x000000ff0600720b */ /* 0x000fe40003f0d000 */
[----:B------:R-:W-:Y:S02]  /*2980*/  FMUL R7, R7, -2 ;  /* 0xc000000007077820 */ /* 0x000fe40000400000 */
[----:B------:R-:W-:-:S03]  /*2990*/  LOP3.LUT R0, R5, R2, R0, 0x96, !PT ;  /* 0x0000000205007212 */ /* 0x000fc600078e9600 */
[----:B------:R-:W-:Y:S02]  /*29a0*/  FSEL R5, R7, +INF , P0 ;  /* 0x7f80000007057808 */ /* 0x000fe40000000000 */
[----:B------:R-:W-:Y:S02]  /*29b0*/  LOP3.LUT R0, R0, R3, RZ, 0x3c, !PT ;  /* 0x0000000300007212 */ /* 0x000fe400078e3cff */
[----:B------:R0:W1:Y:S01]  /*29c0*/  MUFU.RSQ R2, R5 ;  /* 0x0000000500027308 */ /* 0x0000620000001400 */
[----:B------:R-:W-:Y:S02]  /*29d0*/  VIADD R3, R5, 0xf3000000 ;  /* 0xf300000005037836 */ /* 0x000fe40000000000 */
[----:B------:R-:W-:-:S03]  /*29e0*/  VIADD R0, R0, 0xd20ebf01 ;  /* 0xd20ebf0100007836 */ /* 0x000fc60000000000 */
[----:B------:R-:W-:Y:S01]  /*29f0*/  ISETP.GT.U32.AND P0, PT, R3, 0x727fffff, PT ;  /* 0x727fffff0300780c */ /* 0x000fe20003f04070 */
[----:B------:R-:W-:Y:S01]  /*2a00*/  IMAD.MOV.U32 R3, RZ, RZ, 0x30c90fdb ;  /* 0x30c90fdbff037424 */ /* 0x000fe200078e00ff */
[----:B------:R-:W-:-:S05]  /*2a10*/  I2FP.F32.U32 R0, R0 ;  /* 0x0000000000007245 */ /* 0x000fca0000201000 */
[----:B------:R-:W-:-:S06]  /*2a20*/  FFMA R8, R0, R3, 7.314590599882819788e-10 ;  /* 0x30490fdb00087423 */ /* 0x000fcc0000000003 */
[----:B01----:R-:W-:Y:S05]  /*2a30*/  @!P0 BRA `(.L_x_12) ;  /* 0x00000000000c8947 */ /* 0x003fea0003800000 */
[----:B------:R-:W-:-:S07]  /*2a40*/  MOV R7, 0x2a60 ;  /* 0x00002a6000077802 */ /* 0x000fce0000000f00 */
[----:B------:R-:W-:Y:S05]  /*2a50*/  CALL.REL.NOINC `($__internal_0_$__cuda_sm20_sqrt_rn_f32_slowpath) ;  /* 0x0000000000647944 */ /* 0x000fea0003c00000 */
[----:B------:R-:W-:Y:S05]  /*2a60*/  BRA `(.L_x_13) ;  /* 0x0000000000107947 */ /* 0x000fea0003800000 */
.L_x_12:
[----:B------:R-:W-:Y:S01]  /*2a70*/  FMUL.FTZ R0, R5, R2 ;  /* 0x0000000205007220 */ /* 0x000fe20000410000 */
[----:B------:R-:W-:-:S03]  /*2a80*/  FMUL.FTZ R2, R2, 0.5 ;  /* 0x3f00000002027820 */ /* 0x000fc60000410000 */
[----:B------:R-:W-:-:S04]  /*2a90*/  FFMA R3, -R0, R0, R5 ;  /* 0x0000000000037223 */ /* 0x000fc80000000105 */
[----:B------:R-:W-:-:S07]  /*2aa0*/  FFMA R0, R3, R2, R0 ;  /* 0x0000000203007223 */ /* 0x000fce0000000000 */
.L_x_13:
[----:B------:R-:W-:Y:S05]  /*2ab0*/  BSYNC.RECONVERGENT B0 ;  /* 0x0000000000007941 */ /* 0x000fea0003800200 */
.L_x_11:
[----:B------:R-:W0:Y:S01]  /*2ac0*/  LDCU.64 UR4, c[0x0][0x380] ;  /* 0x00007000ff0477ac */ /* 0x000e220008000a00 */
[----:B------:R-:W-:Y:S01]  /*2ad0*/  IMAD.SHL.U32 R4, R12, 0x4, RZ ;  /* 0x000000040c047824 */ /* 0x000fe200078e00ff */
[----:B------:R-:W-:Y:S01]  /*2ae0*/  SHF.R.S32.HI R3, RZ, 0x1f, R12 ;  /* 0x0000001fff037819 */ /* 0x000fe2000001140c */
[----:B------:R-:W-:Y:S01]  /*2af0*/  FMUL.RZ R6, R8, 0.15915493667125701904 ;  /* 0x3e22f98308067820 */ /* 0x000fe2000040c000 */
[----:B------:R-:W1:Y:S02]  /*2b00*/  LDCU.64 UR8, c[0x0][0x398] ;  /* 0x00007300ff0877ac */ /* 0x000e640008000a00 */
[----:B------:R-:W-:Y:S02]  /*2b10*/  SHF.L.U64.HI R12, R12, 0x2, R3 ;  /* 0x000000020c0c7819 */ /* 0x000fe40000010203 */
[----:B0-----:R-:W-:Y:S01]  /*2b20*/  IADD3 R2, P0, PT, R4, UR4, RZ ;  /* 0x0000000404027c10 */ /* 0x001fe2000ff1e0ff */
[----:B------:R-:W0:Y:S01]  /*2b30*/  MUFU.SIN R5, R6 ;  /* 0x0000000600057308 */ /* 0x000e220000000400 */
[----:B------:R-:W2:Y:S02]  /*2b40*/  LDCU UR4, c[0x0][0x390] ;  /* 0x00007200ff0477ac */ /* 0x000ea40008000800 */
[----:B------:R-:W-:-:S05]  /*2b50*/  IADD3.X R3, PT, PT, R12, UR5, RZ, P0, !PT ;  /* 0x000000050c037c10 */ /* 0x000fca00087fe4ff */
[----:B------:R-:W2:Y:S01]  /*2b60*/  LDG.E R2, desc[UR6][R2.64] ;  /* 0x0000000602027981 */ /* 0x000ea2000c1e1900 */
[----:B------:R-:W-:Y:S01]  /*2b70*/  IMAD.MOV.U32 R7, RZ, RZ, 0x3c23d70a ;  /* 0x3c23d70aff077424 */ /* 0x000fe200078e00ff */
[----:B-1----:R-:W-:Y:S01]  /*2b80*/  IADD3 R4, P0, PT, R4, UR8, RZ ;  /* 0x0000000804047c10 */ /* 0x002fe2000ff1e0ff */
[----:B0-----:R-:W-:-:S03]  /*2b90*/  FMUL R0, R5, R0 ;  /* 0x0000000005007220 */ /* 0x001fc60000400000 */
[----:B------:R-:W-:Y:S01]  /*2ba0*/  IADD3.X R5, PT, PT, R12, UR9, RZ, P0, !PT ;  /* 0x000000090c057c10 */ /* 0x000fe200087fe4ff */
[----:B------:R-:W-:-:S04]  /*2bb0*/  FFMA R7, R0, R7, 1 ;  /* 0x3f80000000077423 */ /* 0x000fc80000000007 */
[----:B--2---:R-:W-:-:S05]  /*2bc0*/  FFMA R7, -R2, R7, UR4 ;  /* 0x0000000402077e23 */ /* 0x004fca0008000107 */
[----:B------:R-:W-:Y:S01]  /*2bd0*/  STG.E desc[UR6][R4.64], R7 ;  /* 0x0000000704007986 */ /* 0x000fe2000c101906 */
[----:B------:R-:W-:Y:S05]  /*2be0*/  EXIT ;  /* 0x000000000000794d */ /* 0x000fea0003800000 */
        .weak           $__internal_0_$__cuda_sm20_sqrt_rn_f32_slowpath
        .type           $__internal_0_$__cuda_sm20_sqrt_rn_f32_slowpath,@function
        .size           $__internal_0_$__cuda_sm20_sqrt_rn_f32_slowpath,(.L_x_16 - $__internal_0_$__cuda_sm20_sqrt_rn_f32_slowpath)
$__internal_0_$__cuda_sm20_sqrt_rn_f32_slowpath:
[----:B------:R-:W-:-:S13]  /*2bf0*/  LOP3.LUT P0, RZ, R5, 0x7fffffff, RZ, 0xc0, !PT ;  /* 0x7fffffff05ff7812 */ /* 0x000fda000780c0ff */
[----:B------:R-:W-:Y:S01]  /*2c00*/  @!P0 IMAD.MOV.U32 R2, RZ, RZ, R5 ;  /* 0x000000ffff028224 */ /* 0x000fe200078e0005 */
[----:B------:R-:W-:Y:S06]  /*2c10*/  @!P0 BRA `(.L_x_14) ;  /* 0x0000000000448947 */ /* 0x000fec0003800000 */
[----:B------:R-:W-:Y:S01]  /*2c20*/  FSETP.GEU.FTZ.AND P0, PT, R5, RZ, PT ;  /* 0x000000ff0500720b */ /* 0x000fe20003f1e000 */
[----:B------:R-:W-:-:S12]  /*2c30*/  IMAD.MOV.U32 R0, RZ, RZ, R5 ;  /* 0x000000ffff007224 */ /* 0x000fd800078e0005 */
[----:B------:R-:W-:Y:S01]  /*2c40*/  @!P0 IMAD.MOV.U32 R2, RZ, RZ, 0x7fffffff ;  /* 0x7fffffffff028424 */ /* 0x000fe200078e00ff */
[----:B------:R-:W-:Y:S06]  /*2c50*/  @!P0 BRA `(.L_x_14) ;  /* 0x0000000000348947 */ /* 0x000fec0003800000 */
[----:B------:R-:W-:-:S13]  /*2c60*/  FSETP.GTU.FTZ.AND P0, PT, |R0|, +INF , PT ;  /* 0x7f8000000000780b */ /* 0x000fda0003f1c200 */
[----:B------:R-:W-:Y:S01]  /*2c70*/  @P0 FADD.FTZ R2, R0, 1 ;  /* 0x3f80000000020421 */ /* 0x000fe20000010000 */
[----:B------:R-:W-:Y:S06]  /*2c80*/  @P0 BRA `(.L_x_14) ;  /* 0x0000000000280947 */ /* 0x000fec0003800000 */
[----:B------:R-:W-:-:S13]  /*2c90*/  FSETP.NEU.FTZ.AND P0, PT, |R0|, +INF , PT ;  /* 0x7f8000000000780b */ /* 0x000fda0003f1d200 */
[----:B------:R-:W-:-:S04]  /*2ca0*/  @P0 FFMA R3, R0, 1.84467440737095516160e+19, RZ ;  /* 0x5f80000000030823 */ /* 0x000fc800000000ff */
[----:B------:R-:W0:Y:S02]  /*2cb0*/  @P0 MUFU.RSQ R2, R3 ;  /* 0x0000000300020308 */ /* 0x000e240000001400 */
[----:B0-----:R-:W-:Y:S01]  /*2cc0*/  @P0 FMUL.FTZ R4, R3, R2 ;  /* 0x0000000203040220 */ /* 0x001fe20000410000 */
[----:B------:R-:W-:Y:S01]  /*2cd0*/  @P0 FMUL.FTZ R6, R2, 0.5 ;  /* 0x3f00000002060820 */ /* 0x000fe20000410000 */
[----:B------:R-:W-:Y:S02]  /*2ce0*/  @!P0 IMAD.MOV.U32 R2, RZ, RZ, R0 ;  /* 0x000000ffff028224 */ /* 0x000fe400078e0000 */
[----:B------:R-:W-:-:S04]  /*2cf0*/  @P0 FADD.FTZ R5, -R4, -RZ ;  /* 0x800000ff04050221 */ /* 0x000fc80000010100 */
[----:B------:R-:W-:-:S04]  /*2d00*/  @P0 FFMA R5, R4, R5, R3 ;  /* 0x0000000504050223 */ /* 0x000fc80000000003 */
[----:B------:R-:W-:-:S04]  /*2d10*/  @P0 FFMA R5, R5, R6, R4 ;  /* 0x0000000605050223 */ /* 0x000fc80000000004 */
[----:B------:R-:W-:-:S07]  /*2d20*/  @P0 FMUL.FTZ R2, R5, 2.3283064365386962891e-10 ;  /* 0x2f80000005020820 */ /* 0x000fce0000410000 */
.L_x_14:
[----:B------:R-:W-:Y:S02]  /*2d30*/  IMAD.MOV.U32 R0, RZ, RZ, R2 ;  /* 0x000000ffff007224 */ /* 0x000fe400078e0002 */
[----:B------:R-:W-:Y:S02]  /*2d40*/  IMAD.MOV.U32 R2, RZ, RZ, R7 ;  /* 0x000000ffff027224 */ /* 0x000fe400078e0007 */
[----:B------:R-:W-:-:S04]  /*2d50*/  IMAD.MOV.U32 R3, RZ, RZ, 0x0 ;  /* 0x00000000ff037424 */ /* 0x000fc800078e00ff */
[----:B------:R-:W-:Y:S05]  /*2d60*/  RET.REL.NODEC R2 `(var_kernel) ;  /* 0xffffffd002a47950 */ /* 0x000fea0003c3ffff */
.L_x_15:
[----:B------:R-:W-:-:S00]  /*2d70*/  BRA `(.L_x_15) ;  /* 0xfffffffc00fc7947 */ /* 0x000fc0000383ffff */
[----:B------:R-:W-:-:S00]  /*2d80*/  NOP ;  /* 0x0000000000007918 */ /* 0x000fc00000000000 */
[----:B------:R-:W-:-:S00]  /*2d90*/  NOP ;  /* 0x0000000000007918 */ /* 0x000fc00000000000 */
[----:B------:R-:W-:-:S00]  /*2da0*/  NOP ;  /* 0x0000000000007918 */ /* 0x000fc00000000000 */
[----:B------:R-:W-:-:S00]  /*2db0*/  NOP ;  /* 0x0000000000007918 */ /* 0x000fc00000000000 */
[----:B------:R-:W-:-:S00]  /*2dc0*/  NOP ;  /* 0x0000000000007918 */ /* 0x000fc00000000000 */
[----:B------:R-:W-:-:S00]  /*2dd0*/  NOP ;  /* 0x0000000000007918 */ /* 0x000fc00000000000 */
[----:B------:R-:W-:-:S00]  /*2de0*/  NOP ;  /* 0x0000000000007918 */ /* 0x000fc00000000000 */
[----:B------:R-:W-:-:S00]  /*2df0*/  NOP ;  /* 0x0000000000007918 */ /* 0x000fc00000000000 */
.L_x_16:


//--------------------- .nv.global.init           --------------------------
	.section	.nv.global.init,"aw",@progbits
	.align	4
.nv.global.init:
	.type		mrg32k3aM1SubSeq,@object
	.size		mrg32k3aM1SubSeq,(mrg32k3aM2SubSeq - mrg32k3aM1SubSeq)
mrg32k3aM1SubSeq:
        /*0000*/ 	.byte	0x0b, 0xcc, 0xee, 0x04, 0x73, 0x29, 0x8b, 0x6f, 0xf6, 0x53, 0x03, 0xf6, 0x23, 0xf6, 0xea, 0xda
        /* <DEDUP_REMOVED lines=125> */
	.type		mrg32k3aM2SubSeq,@object
	.size		mrg32k3aM2SubSeq,(mrg32k3aM1 - mrg32k3aM2SubSeq)
mrg32k3aM2SubSeq:
        /* <DEDUP_REMOVED lines=126> */
	.type		mrg32k3aM1,@object
	.size		mrg32k3aM1,(mrg32k3aM1Seq - mrg32k3aM1)
mrg32k3aM1:
        /* <DEDUP_REMOVED lines=144> */
	.type		mrg32k3aM1Seq,@object
	.size		mrg32k3aM1Seq,(mrg32k3aM2 - mrg32k3aM1Seq)
mrg32k3aM1Seq:
        /* <DEDUP_REMOVED lines=144> */
	.type		mrg32k3aM2,@object
	.size		mrg32k3aM2,(mrg32k3aM2Seq - mrg32k3aM2)
mrg32k3aM2:
        /* <DEDUP_REMOVED lines=144> */
	.type		mrg32k3aM2Seq,@object
	.size		mrg32k3aM2Seq,(precalc_xorwow_matrix - mrg32k3aM2Seq)
mrg32k3aM2Seq:
        /* <DEDUP_REMOVED lines=144> */
	.type		precalc_xorwow_matrix,@object
	.size		precalc_xorwow_matrix,(precalc_xorwow_offset_matrix - precalc_xorwow_matrix)
precalc_xorwow_matrix:
        /* <DEDUP_REMOVED lines=6400> */
	.type		precalc_xorwow_offset_matrix,@object
	.size		precalc_xorwow_offset_matrix,(.L_1 - precalc_xorwow_offset_matrix)
precalc_xorwow_offset_matrix:
        /* <DEDUP_REMOVED lines=6400> */
.L_1:


//--------------------- .nv.shared.reserved.0     --------------------------
	.section	.nv.shared.reserved.0,"aw",@nobits
	.weak		__nv_reservedSMEM_offset_0_alias
	.size		__nv_reservedSMEM_offset_0_alias, 0, 64
	.other		__nv_reservedSMEM_offset_0_alias,@"STO_CUDA_RESERVED_SHARED STV_DEFAULT"
__nv_reservedSMEM_offset_0_alias:
	.zero		0
	.zero		64


//--------------------- .nv.constant0.var_kernel  --------------------------
	.section	.nv.constant0.var_kernel,"a",@progbits
	.sectionflags	@""
	.align	4
.nv.constant0.var_kernel:
	.zero		928


//--------------------- SYMBOLS --------------------------

	.type		.nv.reservedSmem.offset0,@object
	.size		.nv.reservedSmem.offset0,0x4
